// auto-generated by cutlass_sweep.gemm — config: {"arch": "sm_90", "cluster_m": 4, "cluster_n": 4, "dtype": "bf16", "dtype_b": "bf16", "layout": "nt", "stages": 0, "tile_k": 128, "tile_m": 128, "tile_n": 64}
#include "cutlass/cutlass.h"
#include "cutlass/gemm/collective/collective_builder.hpp"
#include "cutlass/gemm/device/gemm_universal_adapter.h"
#include "cutlass/gemm/kernel/gemm_universal.hpp"
#include "cutlass/epilogue/collective/collective_builder.hpp"

using ElemA = cutlass::bfloat16_t;
using ElemB = cutlass::bfloat16_t;
using ElemCD = cutlass::bfloat16_t;
using Acc  = float;
using TileShape    = cute::Shape<cute::_128, cute::_64, cute::_128>;
using ClusterShape = cute::Shape<cute::_4, cute::_4, cute::_1>;

using CollectiveEpilogue = typename cutlass::epilogue::collective::CollectiveBuilder<
    cutlass::arch::Sm90, cutlass::arch::OpClassTensorOp,
    TileShape, ClusterShape,
    cutlass::epilogue::collective::EpilogueTileAuto,
    Acc, Acc,
    ElemCD, cutlass::layout::RowMajor, 128 / cutlass::sizeof_bits<ElemCD>::value,
    ElemCD, cutlass::layout::RowMajor, 128 / cutlass::sizeof_bits<ElemCD>::value,
    cutlass::epilogue::collective::EpilogueScheduleAuto
  >::CollectiveOp;

using CollectiveMainloop = typename cutlass::gemm::collective::CollectiveBuilder<
    cutlass::arch::Sm90, cutlass::arch::OpClassTensorOp,
    ElemA, cutlass::layout::RowMajor, 128 / cutlass::sizeof_bits<ElemA>::value,
    ElemB, cutlass::layout::ColumnMajor, 128 / cutlass::sizeof_bits<ElemB>::value,
    Acc,
    TileShape, ClusterShape,
    cutlass::gemm::collective::StageCountAutoCarveout<static_cast<int>(sizeof(typename CollectiveEpilogue::SharedStorage))>,
    cutlass::gemm::collective::KernelScheduleAuto
  >::CollectiveOp;

using GemmKernel = cutlass::gemm::kernel::GemmUniversal<
    cute::Shape<int,int,int,int>,
    CollectiveMainloop,
    CollectiveEpilogue
>;
using Gemm = cutlass::gemm::device::GemmUniversalAdapter<GemmKernel>;

// Force the device kernel symbol into the cubin without needing a host main.
auto* _anchor = &cutlass::device_kernel<GemmKernel>;


// ===== COMPILED SASS (sm_90a) =====

	.target	sm_90a

	.elftype	@"ET_EXEC"


//--------------------- .note.nv.tkinfo           --------------------------
	.section	.note.nv.tkinfo,"",@"SHT_NOTE"
	.sectionflags	@"SHF_NOTE_NV_TKINFO"
	.tkinfo
        /*0018*/ 	.word	0x00000002
        /*0030*/ 	.string	""
        /*0030*/ 	.string	"ptxas"
        /*0030*/ 	.string	"Cuda compilation tools, release 13.0, V13.0.88"
        /*0030*/ 	.string	"Build cuda_13.0.r13.0/compiler.36424714_0"
        /*0030*/ 	.string	"-arch sm_90a -m 64 "



//--------------------- .note.nv.cuinfo           --------------------------
	.section	.note.nv.cuinfo,"",@"SHT_NOTE"
	.sectionflags	@"SHF_NOTE_NV_CUINFO"
        /*0018*/ 	.short	0x0002
        /*001a*/ 	.short	0x005a
        /*001c*/ 	.short	0x0082
	.zero		2


//--------------------- .nv.info                  --------------------------
	.section	.nv.info,"",@"SHT_CUDA_INFO"
	.align	4


	//----- nvinfo : EIATTR_REGCOUNT
	.align		4
        /*0000*/ 	.byte	0x04, 0x2f
        /*0002*/ 	.short	(.L_15 - .L_14)
	.align		4
.L_14:
        /*0004*/ 	.word	index@(_ZN7cutlass13device_kernelINS_4gemm6kernel13GemmUniversalIN4cute5tupleIJiiiiEEENS1_10collective13CollectiveMmaINS1_34MainloopSm90TmaGmmaWarpSpecializedILi4ENS5_IJNS4_1CILi4EEESB_NSA_ILi1EEEEEENS1_35KernelTmaWarpSpecializedCooperativeEEENS5_IJNSA_ILi128EEENSA_ILi64EEESG_EEENS_10bfloat16_tENS5_IJlSC_lEEESJ_SK_NS4_8TiledMMAINS4_8MMA_AtomIJNS4_4SM904GMMA27MMA_64x64x16_F32BF16BF16_SSILNSO_5MajorE0ELSQ_0ELNSO_7ScaleInE1ELSR_1EEEEEENS4_6LayoutINS5_IJNSA_ILi2EEESC_SC_EEENS5_IJSC_NSA_ILi0EEESX_EEEEENS5_IJNS4_10UnderscoreES10_S10_EEEEENS4_23SM90_TMA_LOAD_MULTICASTENS4_14ComposedLayoutINS4_7SwizzleILi3ELi4ELi3EEENS4_18smem_ptr_flag_bitsILi16EEENSU_INS5_IJNSA_ILi8EEESH_EEENS5_IJSH_SC_EEEEEEEvNS4_8identityES13_S1D_vS1E_EENS_8epilogue10collective6detail29Sm90TmaWarpSpecializedAdapterINS1H_15DefaultEpilogueISJ_SK_SK_NS1G_6thread17LinearCombinationISJ_Li1EffLNS1L_9ScaleType4KindE0ELNS_15FloatRoundStyleE2ESJ_EENS1_15EpilogueDefaultEEEEEvvEEEEvNT_6ParamsE)
        /*0008*/ 	.word	0x000000a8


	//----- nvinfo : EIATTR_FRAME_SIZE
	.align		4
.L_15:
        /*000c*/ 	.byte	0x04, 0x11
        /*000e*/ 	.short	(.L_17 - .L_16)
	.align		4
.L_16:
        /*0010*/ 	.word	index@(_ZN7cutlass13device_kernelINS_4gemm6kernel13GemmUniversalIN4cute5tupleIJiiiiEEENS1_10collective13CollectiveMmaINS1_34MainloopSm90TmaGmmaWarpSpecializedILi4ENS5_IJNS4_1CILi4EEESB_NSA_ILi1EEEEEENS1_35KernelTmaWarpSpecializedCooperativeEEENS5_IJNSA_ILi128EEENSA_ILi64EEESG_EEENS_10bfloat16_tENS5_IJlSC_lEEESJ_SK_NS4_8TiledMMAINS4_8MMA_AtomIJNS4_4SM904GMMA27MMA_64x64x16_F32BF16BF16_SSILNSO_5MajorE0ELSQ_0ELNSO_7ScaleInE1ELSR_1EEEEEENS4_6LayoutINS5_IJNSA_ILi2EEESC_SC_EEENS5_IJSC_NSA_ILi0EEESX_EEEEENS5_IJNS4_10UnderscoreES10_S10_EEEEENS4_23SM90_TMA_LOAD_MULTICASTENS4_14ComposedLayoutINS4_7SwizzleILi3ELi4ELi3EEENS4_18smem_ptr_flag_bitsILi16EEENSU_INS5_IJNSA_ILi8EEESH_EEENS5_IJSH_SC_EEEEEEEvNS4_8identityES13_S1D_vS1E_EENS_8epilogue10collective6detail29Sm90TmaWarpSpecializedAdapterINS1H_15DefaultEpilogueISJ_SK_SK_NS1G_6thread17LinearCombinationISJ_Li1EffLNS1L_9ScaleType4KindE0ELNS_15FloatRoundStyleE2ESJ_EENS1_15EpilogueDefaultEEEEEvvEEEEvNT_6ParamsE)
        /*0014*/ 	.word	0x00000000


	//----- nvinfo : EIATTR_MIN_STACK_SIZE
	.align		4
.L_17:
        /*0018*/ 	.byte	0x04, 0x12
        /*001a*/ 	.short	(.L_19 - .L_18)
	.align		4
.L_18:
        /*001c*/ 	.word	index@(_ZN7cutlass13device_kernelINS_4gemm6kernel13GemmUniversalIN4cute5tupleIJiiiiEEENS1_10collective13CollectiveMmaINS1_34MainloopSm90TmaGmmaWarpSpecializedILi4ENS5_IJNS4_1CILi4EEESB_NSA_ILi1EEEEEENS1_35KernelTmaWarpSpecializedCooperativeEEENS5_IJNSA_ILi128EEENSA_ILi64EEESG_EEENS_10bfloat16_tENS5_IJlSC_lEEESJ_SK_NS4_8TiledMMAINS4_8MMA_AtomIJNS4_4SM904GMMA27MMA_64x64x16_F32BF16BF16_SSILNSO_5MajorE0ELSQ_0ELNSO_7ScaleInE1ELSR_1EEEEEENS4_6LayoutINS5_IJNSA_ILi2EEESC_SC_EEENS5_IJSC_NSA_ILi0EEESX_EEEEENS5_IJNS4_10UnderscoreES10_S10_EEEEENS4_23SM90_TMA_LOAD_MULTICASTENS4_14ComposedLayoutINS4_7SwizzleILi3ELi4ELi3EEENS4_18smem_ptr_flag_bitsILi16EEENSU_INS5_IJNSA_ILi8EEESH_EEENS5_IJSH_SC_EEEEEEEvNS4_8identityES13_S1D_vS1E_EENS_8epilogue10collective6detail29Sm90TmaWarpSpecializedAdapterINS1H_15DefaultEpilogueISJ_SK_SK_NS1G_6thread17LinearCombinationISJ_Li1EffLNS1L_9ScaleType4KindE0ELNS_15FloatRoundStyleE2ESJ_EENS1_15EpilogueDefaultEEEEEvvEEEEvNT_6ParamsE)
        /*0020*/ 	.word	0x00000000
.L_19:


//--------------------- .nv.compat                --------------------------
	.section	.nv.compat,"",@"SHT_CUDA_COMPAT_INFO"
	.align	4
        /*0000*/ 	.byte	0x02, 0x09, 0x01, 0x00, 0x02, 0x02, 0x04, 0x00, 0x02, 0x05, 0x05, 0x00, 0x03, 0x07, 0x01, 0x01
        /*0010*/ 	.byte	0x02, 0x03, 0x01, 0x00, 0x02, 0x06, 0x01, 0x00, 0x04, 0x0b, 0x08, 0x00, 0x00, 0x00, 0x00, 0x00
        /*0020*/ 	.byte	0x00, 0x00, 0x00, 0x00


//--------------------- .nv.info._ZN7cutlass13device_kernelINS_4gemm6kernel13GemmUniversalIN4cute5tupleIJiiiiEEENS1_10collective13CollectiveMmaINS1_34MainloopSm90TmaGmmaWarpSpecializedILi4ENS5_IJNS4_1CILi4EEESB_NSA_ILi1EEEEEENS1_35KernelTmaWarpSpecializedCooperativeEEENS5_IJNSA_ILi128EEENSA_ILi64EEESG_EEENS_10bfloat16_tENS5_IJlSC_lEEESJ_SK_NS4_8TiledMMAINS4_8MMA_AtomIJNS4_4SM904GMMA27MMA_64x64x16_F32BF16BF16_SSILNSO_5MajorE0ELSQ_0ELNSO_7ScaleInE1ELSR_1EEEEEENS4_6LayoutINS5_IJNSA_ILi2EEESC_SC_EEENS5_IJSC_NSA_ILi0EEESX_EEEEENS5_IJNS4_10UnderscoreES10_S10_EEEEENS4_23SM90_TMA_LOAD_MULTICASTENS4_14ComposedLayoutINS4_7SwizzleILi3ELi4ELi3EEENS4_18smem_ptr_flag_bitsILi16EEENSU_INS5_IJNSA_ILi8EEESH_EEENS5_IJSH_SC_EEEEEEEvNS4_8identityES13_S1D_vS1E_EENS_8epilogue10collective6detail29Sm90TmaWarpSpecializedAdapterINS1H_15DefaultEpilogueISJ_SK_SK_NS1G_6thread17LinearCombinationISJ_Li1EffLNS1L_9ScaleType4KindE0ELNS_15FloatRoundStyleE2ESJ_EENS1_15EpilogueDefaultEEEEEvvEEEEvNT_6ParamsE --------------------------
	.section	.nv.info._ZN7cutlass13device_kernelINS_4gemm6kernel13GemmUniversalIN4cute5tupleIJiiiiEEENS1_10collective13CollectiveMmaINS1_34MainloopSm90TmaGmmaWarpSpecializedILi4ENS5_IJNS4_1CILi4EEESB_NSA_ILi1EEEEEENS1_35KernelTmaWarpSpecializedCooperativeEEENS5_IJNSA_ILi128EEENSA_ILi64EEESG_EEENS_10bfloat16_tENS5_IJlSC_lEEESJ_SK_NS4_8TiledMMAINS4_8MMA_AtomIJNS4_4SM904GMMA27MMA_64x64x16_F32BF16BF16_SSILNSO_5MajorE0ELSQ_0ELNSO_7ScaleInE1ELSR_1EEEEEENS4_6LayoutINS5_IJNSA_ILi2EEESC_SC_EEENS5_IJSC_NSA_ILi0EEESX_EEEEENS5_IJNS4_10UnderscoreES10_S10_EEEEENS4_23SM90_TMA_LOAD_MULTICASTENS4_14ComposedLayoutINS4_7SwizzleILi3ELi4ELi3EEENS4_18smem_ptr_flag_bitsILi16EEENSU_INS5_IJNSA_ILi8EEESH_EEENS5_IJSH_SC_EEEEEEEvNS4_8identityES13_S1D_vS1E_EENS_8epilogue10collective6detail29Sm90TmaWarpSpecializedAdapterINS1H_15DefaultEpilogueISJ_SK_SK_NS1G_6thread17LinearCombinationISJ_Li1EffLNS1L_9ScaleType4KindE0ELNS_15FloatRoundStyleE2ESJ_EENS1_15EpilogueDefaultEEEEEvvEEEEvNT_6ParamsE,"",@"SHT_CUDA_INFO"
	.sectionflags	@""
	.align	4


	//----- nvinfo : EIATTR_CUDA_API_VERSION
	.align		4
        /*0000*/ 	.byte	0x04, 0x37
        /*0002*/ 	.short	(.L_21 - .L_20)
.L_20:
        /*0004*/ 	.word	0x00000082


	//----- nvinfo : EIATTR_KPARAM_INFO
	.align		4
.L_21:
        /*0008*/ 	.byte	0x04, 0x17
        /*000a*/ 	.short	(.L_23 - .L_22)
.L_22:
        /*000c*/ 	.word	0x00000000
        /*0010*/ 	.short	0x0000
        /*0012*/ 	.short	0x0070
        /*0014*/ 	.byte	0x00, 0xf0, 0x01, 0x10


	//----- nvinfo : EIATTR_SPARSE_MMA_MASK
	.align		4
.L_23:
        /*0018*/ 	.byte	0x03, 0x50
        /*001a*/ 	.short	0x0000


	//----- nvinfo : EIATTR_MAXREG_COUNT
	.align		4
        /*001c*/ 	.byte	0x03, 0x1b
        /*001e*/ 	.short	0x00a8


	//----- nvinfo : EIATTR_NUM_BARRIERS
	.align		4
        /*0020*/ 	.byte	0x02, 0x4c
        /*0022*/ 	.byte	0x01
	.zero		1


	//----- nvinfo : EIATTR_EXTERNS
	.align		4
        /*0024*/ 	.byte	0x04, 0x0f
        /*0026*/ 	.short	(.L_25 - .L_24)


	//   ....[0]....
	.align		4
.L_24:
        /*0028*/ 	.word	index@(__assertfail)


	//----- nvinfo : EIATTR_MERCURY_ISA_VERSION
	.align		4
.L_25:
        /*002c*/ 	.byte	0x03, 0x5f
        /*002e*/ 	.short	0x0101


	//----- nvinfo : EIATTR_INT_WARP_WIDE_INSTR_OFFSETS
	.align		4
        /*0030*/ 	.byte	0x04, 0x31
        /*0032*/ 	.short	(.L_27 - .L_26)


	//   ....[0]....
.L_26:
        /*0034*/ 	.word	0x000004c0


	//   ....[1]....
        /*0038*/ 	.word	0x000004d0


	//   ....[2]....
        /*003c*/ 	.word	0x00000680


	//   ....[3]....
        /*0040*/ 	.word	0x000022a0


	//----- nvinfo : EIATTR_COOP_GROUP_MASK_REGIDS
	.align		4
.L_27:
        /*0044*/ 	.byte	0x04, 0x29
        /*0046*/ 	.short	(.L_29 - .L_28)


	//   ....[0]....
.L_28:
        /*0048*/ 	.word	0xffffffff


	//   ....[1]....
        /*004c*/ 	.word	0xffffffff


	//   ....[2]....
        /*0050*/ 	.word	0xffffffff


	//   ....[3]....
        /*0054*/ 	.word	0xffffffff


	//   ....[4]....
        /*0058*/ 	.word	0xffffffff


	//   ....[5]....
        /*005c*/ 	.word	0xffffffff


	//----- nvinfo : EIATTR_COOP_GROUP_INSTR_OFFSETS
	.align		4
.L_29:
        /*0060*/ 	.byte	0x04, 0x28
        /*0062*/ 	.short	(.L_31 - .L_30)


	//   ....[0]....
.L_30:
        /*0064*/ 	.word	0x00000060


	//   ....[1]....
        /*0068*/ 	.word	0x00000070


	//   ....[2]....
        /*006c*/ 	.word	0x00000130


	//   ....[3]....
        /*0070*/ 	.word	0x00000300


	//   ....[4]....
        /*0074*/ 	.word	0x00000820


	//   ....[5]....
        /*0078*/ 	.word	0x000014a0


	//----- nvinfo : EIATTR_REG_RECONFIG
	.align		4
.L_31:
        /*007c*/ 	.byte	0x01, 0x54
	.zero		2


	//----- nvinfo : EIATTR_SYSCALL_OFFSETS
	.align		4
        /*0080*/ 	.byte	0x04, 0x46
        /*0082*/ 	.short	(.L_33 - .L_32)


	//   ....[0]....
.L_32:
        /*0084*/ 	.word	0x00001690


	//----- nvinfo : EIATTR_MBARRIER_INSTR_OFFSETS
	.align		4
.L_33:
        /*0088*/ 	.byte	0x04, 0x39
        /*008a*/ 	.short	(.L_35 - .L_34)


	//   ....[0]....
.L_34:
        /*008c*/ 	.word	0x00000250
        /*0090*/ 	.word	0x000000ff
        /*0094*/ 	.word	0x00000000
        /*0098*/ 	.short	0x0100
        /*009a*/ 	.byte	0x08
	.zero		1


	//   ....[1]....
        /*009c*/ 	.word	0x00000260
        /*00a0*/ 	.word	0x000000ff
        /*00a4*/ 	.word	0x00000020
        /*00a8*/ 	.short	0x0100
        /*00aa*/ 	.byte	0x08
	.zero		1


	//   ....[2]....
        /*00ac*/ 	.word	0x00000270
        /*00b0*/ 	.word	0x000000ff
        /*00b4*/ 	.word	0x00000008
        /*00b8*/ 	.short	0x0100
        /*00ba*/ 	.byte	0x08
	.zero		1


	//   ....[3]....
        /*00bc*/ 	.word	0x00000280
        /*00c0*/ 	.word	0x000000ff
        /*00c4*/ 	.word	0x00000028
        /*00c8*/ 	.short	0x0100
        /*00ca*/ 	.byte	0x08
	.zero		1


	//   ....[4]....
        /*00cc*/ 	.word	0x00000290
        /*00d0*/ 	.word	0x000000ff
        /*00d4*/ 	.word	0x00000010
        /*00d8*/ 	.short	0x0100
        /*00da*/ 	.byte	0x08
	.zero		1


	//   ....[5]....
        /*00dc*/ 	.word	0x000002a0
        /*00e0*/ 	.word	0x000000ff
        /*00e4*/ 	.word	0x00000030
        /*00e8*/ 	.short	0x0100
        /*00ea*/ 	.byte	0x08
	.zero		1


	//   ....[6]....
        /*00ec*/ 	.word	0x000002b0
        /*00f0*/ 	.word	0x000000ff
        /*00f4*/ 	.word	0x00000018
        /*00f8*/ 	.short	0x0100
        /*00fa*/ 	.byte	0x08
	.zero		1


	//   ....[7]....
        /*00fc*/ 	.word	0x000002c0
        /*0100*/ 	.word	0x000000ff
        /*0104*/ 	.word	0x00000038
        /*0108*/ 	.short	0x0100
        /*010a*/ 	.byte	0x08
	.zero		1


	//   ....[8]....
        /*010c*/ 	.word	0x000006f0
        /*0110*/ 	.word	0x000000ff
        /*0114*/ 	.word	0x00000050
        /*0118*/ 	.short	0x0100
        /*011a*/ 	.byte	0x06
	.zero		1


	//   ....[9]....
        /*011c*/ 	.word	0x000007a0
        /*0120*/ 	.word	0x000000ff
        /*0124*/ 	.word	0x00000058
        /*0128*/ 	.short	0x0100
        /*012a*/ 	.byte	0x06
	.zero		1


	//   ....[10]....
        /*012c*/ 	.word	0x00001750
        /*0130*/ 	.word	0x00000003
        /*0134*/ 	.word	0x00000000
        /*0138*/ 	.short	0x010a
        /*013a*/ 	.byte	0x3f
	.zero		1


	//   ....[11]....
        /*013c*/ 	.word	0x000017b0
        /*0140*/ 	.word	0x00000003
        /*0144*/ 	.word	0x00000000
        /*0148*/ 	.short	0x010a
        /*014a*/ 	.byte	0x3f
	.zero		1


	//   ....[12]....
        /*014c*/ 	.word	0x00001cf0
        /*0150*/ 	.word	0x00000005
        /*0154*/ 	.word	0x00000000
        /*0158*/ 	.short	0x010a
        /*015a*/ 	.byte	0x3f
	.zero		1


	//   ....[13]....
        /*015c*/ 	.word	0x00001d30
        /*0160*/ 	.word	0x00000005
        /*0164*/ 	.word	0x00000000
        /*0168*/ 	.short	0x010a
        /*016a*/ 	.byte	0x3f
	.zero		1


	//   ....[14]....
        /*016c*/ 	.word	0x00002150
        /*0170*/ 	.word	0x00000004
        /*0174*/ 	.word	0x00000000
        /*0178*/ 	.short	0x0101
        /*017a*/ 	.byte	0x3f
	.zero		1


	//   ....[15]....
        /*017c*/ 	.word	0x00002310
        /*0180*/ 	.word	0x00000000
        /*0184*/ 	.word	0x00000000
        /*0188*/ 	.short	0x0101
        /*018a*/ 	.byte	0x3f
	.zero		1


	//   ....[16]....
        /*018c*/ 	.word	0x00005760
        /*0190*/ 	.word	0x00000014
        /*0194*/ 	.word	0x00000020
        /*0198*/ 	.short	0x010a
        /*019a*/ 	.byte	0x3f
	.zero		1


	//   ....[17]....
        /*019c*/ 	.word	0x00005c00
        /*01a0*/ 	.word	0x00000004
        /*01a4*/ 	.word	0x00000058
        /*01a8*/ 	.short	0x0101
        /*01aa*/ 	.byte	0x3f
	.zero		1


	//   ....[18]....
        /*01ac*/ 	.word	0x00006320
        /*01b0*/ 	.word	0x00000005
        /*01b4*/ 	.word	0x00000000
        /*01b8*/ 	.short	0x010a
        /*01ba*/ 	.byte	0x3f
	.zero		1


	//   ....[19]....
        /*01bc*/ 	.word	0x000063a0
        /*01c0*/ 	.word	0x00000007
        /*01c4*/ 	.word	0x00000000
        /*01c8*/ 	.short	0x010a
        /*01ca*/ 	.byte	0x3f
	.zero		1


	//   ....[20]....
        /*01cc*/ 	.word	0x00006430
        /*01d0*/ 	.word	0x00000006
        /*01d4*/ 	.word	0x00000000
        /*01d8*/ 	.short	0x010a
        /*01da*/ 	.byte	0x3f
	.zero		1


	//   ....[21]....
        /*01dc*/ 	.word	0x000064c0
        /*01e0*/ 	.word	0x00000003
        /*01e4*/ 	.word	0x00000000
        /*01e8*/ 	.short	0x010a
        /*01ea*/ 	.byte	0x3f
	.zero		1


	//   ....[22]....
        /*01ec*/ 	.word	0x00006520
        /*01f0*/ 	.word	0x00000003
        /*01f4*/ 	.word	0x00000000
        /*01f8*/ 	.short	0x010a
        /*01fa*/ 	.byte	0x3f
	.zero		1


	//   ....[23]....
        /*01fc*/ 	.word	0x00006570
        /*0200*/ 	.word	0x00000005
        /*0204*/ 	.word	0x00000000
        /*0208*/ 	.short	0x010a
        /*020a*/ 	.byte	0x3f
	.zero		1


	//   ....[24]....
        /*020c*/ 	.word	0x00006640
        /*0210*/ 	.word	0x00000014
        /*0214*/ 	.word	0x00000020
        /*0218*/ 	.short	0x010a
        /*021a*/ 	.byte	0x3f
	.zero		1


	//   ....[25]....
        /*021c*/ 	.word	0x00006710
        /*0220*/ 	.word	0x00000005
        /*0224*/ 	.word	0x00000000
        /*0228*/ 	.short	0x010a
        /*022a*/ 	.byte	0x3f
	.zero		1


	//   ....[26]....
        /*022c*/ 	.word	0x00006760
        /*0230*/ 	.word	0x00000007
        /*0234*/ 	.word	0x00000000
        /*0238*/ 	.short	0x010a
        /*023a*/ 	.byte	0x3f
	.zero		1


	//   ....[27]....
        /*023c*/ 	.word	0x000067b0
        /*0240*/ 	.word	0x00000006
        /*0244*/ 	.word	0x00000000
        /*0248*/ 	.short	0x010a
        /*024a*/ 	.byte	0x3f
	.zero		1


	//----- nvinfo : EIATTR_NUM_MBARRIERS
	.align		4
.L_35:
        /*024c*/ 	.byte	0x03, 0x38
        /*024e*/ 	.short	0x000a


	//----- nvinfo : EIATTR_EXIT_INSTR_OFFSETS
	.align		4
        /*0250*/ 	.byte	0x04, 0x1c
        /*0252*/ 	.short	(.L_37 - .L_36)


	//   ....[0]....
.L_36:
        /*0254*/ 	.word	0x000009f0


	//   ....[1]....
        /*0258*/ 	.word	0x00001200


	//   ....[2]....
        /*025c*/ 	.word	0x00004db0


	//   ....[3]....
        /*0260*/ 	.word	0x00005310


	//   ....[4]....
        /*0264*/ 	.word	0x00006510


	//----- nvinfo : EIATTR_MAX_THREADS
	.align		4
.L_37:
        /*0268*/ 	.byte	0x04, 0x05
        /*026a*/ 	.short	(.L_39 - .L_38)
.L_38:
        /*026c*/ 	.word	0x00000180
        /*0270*/ 	.word	0x00000001
        /*0274*/ 	.word	0x00000001


	//----- nvinfo : EIATTR_CRS_STACK_SIZE
	.align		4
.L_39:
        /*0278*/ 	.byte	0x04, 0x1e
        /*027a*/ 	.short	(.L_41 - .L_40)
.L_40:
        /*027c*/ 	.word	0x00000000


	//----- nvinfo : EIATTR_CBANK_PARAM_SIZE
	.align		4
.L_41:
        /*0280*/ 	.byte	0x03, 0x19
        /*0282*/ 	.short	0x0470


	//----- nvinfo : EIATTR_PARAM_CBANK
	.align		4
        /*0284*/ 	.byte	0x04, 0x0a
        /*0286*/ 	.short	(.L_43 - .L_42)
	.align		4
.L_42:
        /*0288*/ 	.word	index@(.nv.constant0._ZN7cutlass13device_kernelINS_4gemm6kernel13GemmUniversalIN4cute5tupleIJiiiiEEENS1_10collective13CollectiveMmaINS1_34MainloopSm90TmaGmmaWarpSpecializedILi4ENS5_IJNS4_1CILi4EEESB_NSA_ILi1EEEEEENS1_35KernelTmaWarpSpecializedCooperativeEEENS5_IJNSA_ILi128EEENSA_ILi64EEESG_EEENS_10bfloat16_tENS5_IJlSC_lEEESJ_SK_NS4_8TiledMMAINS4_8MMA_AtomIJNS4_4SM904GMMA27MMA_64x64x16_F32BF16BF16_SSILNSO_5MajorE0ELSQ_0ELNSO_7ScaleInE1ELSR_1EEEEEENS4_6LayoutINS5_IJNSA_ILi2EEESC_SC_EEENS5_IJSC_NSA_ILi0EEESX_EEEEENS5_IJNS4_10UnderscoreES10_S10_EEEEENS4_23SM90_TMA_LOAD_MULTICASTENS4_14ComposedLayoutINS4_7SwizzleILi3ELi4ELi3EEENS4_18smem_ptr_flag_bitsILi16EEENSU_INS5_IJNSA_ILi8EEESH_EEENS5_IJSH_SC_EEEEEEEvNS4_8identityES13_S1D_vS1E_EENS_8epilogue10collective6detail29Sm90TmaWarpSpecializedAdapterINS1H_15DefaultEpilogueISJ_SK_SK_NS1G_6thread17LinearCombinationISJ_Li1EffLNS1L_9ScaleType4KindE0ELNS_15FloatRoundStyleE2ESJ_EENS1_15EpilogueDefaultEEEEEvvEEEEvNT_6ParamsE)
        /*028c*/ 	.short	0x0210
        /*028e*/ 	.short	0x0470


	//----- nvinfo : EIATTR_SW_WAR
	.align		4
.L_43:
        /*0290*/ 	.byte	0x04, 0x36
        /*0292*/ 	.short	(.L_45 - .L_44)
.L_44:
        /*0294*/ 	.word	0x00000008
.L_45:


//--------------------- .nv.callgraph             --------------------------
	.section	.nv.callgraph,"",@"SHT_CUDA_CALLGRAPH"
	.align	4
	.sectionentsize	8
	.align		4
        /*0000*/ 	.word	0x00000000
	.align		4
        /*0004*/ 	.word	0xffffffff
	.align		4
        /*0008*/ 	.word	index@(_ZN7cutlass13device_kernelINS_4gemm6kernel13GemmUniversalIN4cute5tupleIJiiiiEEENS1_10collective13CollectiveMmaINS1_34MainloopSm90TmaGmmaWarpSpecializedILi4ENS5_IJNS4_1CILi4EEESB_NSA_ILi1EEEEEENS1_35KernelTmaWarpSpecializedCooperativeEEENS5_IJNSA_ILi128EEENSA_ILi64EEESG_EEENS_10bfloat16_tENS5_IJlSC_lEEESJ_SK_NS4_8TiledMMAINS4_8MMA_AtomIJNS4_4SM904GMMA27MMA_64x64x16_F32BF16BF16_SSILNSO_5MajorE0ELSQ_0ELNSO_7ScaleInE1ELSR_1EEEEEENS4_6LayoutINS5_IJNSA_ILi2EEESC_SC_EEENS5_IJSC_NSA_ILi0EEESX_EEEEENS5_IJNS4_10UnderscoreES10_S10_EEEEENS4_23SM90_TMA_LOAD_MULTICASTENS4_14ComposedLayoutINS4_7SwizzleILi3ELi4ELi3EEENS4_18smem_ptr_flag_bitsILi16EEENSU_INS5_IJNSA_ILi8EEESH_EEENS5_IJSH_SC_EEEEEEEvNS4_8identityES13_S1D_vS1E_EENS_8epilogue10collective6detail29Sm90TmaWarpSpecializedAdapterINS1H_15DefaultEpilogueISJ_SK_SK_NS1G_6thread17LinearCombinationISJ_Li1EffLNS1L_9ScaleType4KindE0ELNS_15FloatRoundStyleE2ESJ_EENS1_15EpilogueDefaultEEEEEvvEEEEvNT_6ParamsE)
	.align		4
        /*000c*/ 	.word	index@(__assertfail)
	.align		4
        /*0010*/ 	.word	0x00000000
	.align		4
        /*0014*/ 	.word	0xfffffffe
	.align		4
        /*0018*/ 	.word	0x00000000
	.align		4
        /*001c*/ 	.word	0xfffffffd
	.align		4
        /*0020*/ 	.word	0x00000000
	.align		4
        /*0024*/ 	.word	0xfffffffc


//--------------------- .nv.constant4             --------------------------
	.section	.nv.constant4,"a",@progbits
	.align	8
	.align		8
.nv.constant4:
        /*0000*/ 	.dword	__assertfail
	.align		8
        /*0008*/ 	.dword	__unnamed_1
	.align		8
        /*0010*/ 	.dword	_ZN40_INTERNAL_855f6a7d_4_k_cu_ff628de7_237274cuda3std3__45__cpo5beginE
	.align		8
        /*0018*/ 	.dword	_ZN40_INTERNAL_855f6a7d_4_k_cu_ff628de7_237274cuda3std3__45__cpo3endE
	.align		8
        /*0020*/ 	.dword	_ZN40_INTERNAL_855f6a7d_4_k_cu_ff628de7_237274cuda3std3__45__cpo6cbeginE
	.align		8
        /*0028*/ 	.dword	_ZN40_INTERNAL_855f6a7d_4_k_cu_ff628de7_237274cuda3std3__45__cpo4cendE
	.align		8
        /*0030*/ 	.dword	_ZN40_INTERNAL_855f6a7d_4_k_cu_ff628de7_237274cuda3std3__442_GLOBAL__N__855f6a7d_4_k_cu_ff628de7_237276ignoreE
	.align		8
        /*0038*/ 	.dword	_ZN40_INTERNAL_855f6a7d_4_k_cu_ff628de7_237274cuda3std3__419piecewise_constructE
	.align		8
        /*0040*/ 	.dword	_ZN40_INTERNAL_855f6a7d_4_k_cu_ff628de7_237274cuda3std3__48in_placeE
	.align		8
        /*0048*/ 	.dword	_ZN40_INTERNAL_855f6a7d_4_k_cu_ff628de7_237274cuda3std6ranges3__45__cpo4swapE
	.align		8
        /*0050*/ 	.dword	_ZN40_INTERNAL_855f6a7d_4_k_cu_ff628de7_237274cuda3std6ranges3__45__cpo9iter_moveE
	.align		8
        /*0058*/ 	.dword	_ZN40_INTERNAL_855f6a7d_4_k_cu_ff628de7_237274cute7productE
	.align		8
        /*0060*/ 	.dword	_ZN40_INTERNAL_855f6a7d_4_k_cu_ff628de7_237274cute1_E
	.align		8
        /*0068*/ 	.dword	$str$22
	.align		8
        /*0070*/ 	.dword	$str$23


//--------------------- .text._ZN7cutlass13device_kernelINS_4gemm6kernel13GemmUniversalIN4cute5tupleIJiiiiEEENS1_10collective13CollectiveMmaINS1_34MainloopSm90TmaGmmaWarpSpecializedILi4ENS5_IJNS4_1CILi4EEESB_NSA_ILi1EEEEEENS1_35KernelTmaWarpSpecializedCooperativeEEENS5_IJNSA_ILi128EEENSA_ILi64EEESG_EEENS_10bfloat16_tENS5_IJlSC_lEEESJ_SK_NS4_8TiledMMAINS4_8MMA_AtomIJNS4_4SM904GMMA27MMA_64x64x16_F32BF16BF16_SSILNSO_5MajorE0ELSQ_0ELNSO_7ScaleInE1ELSR_1EEEEEENS4_6LayoutINS5_IJNSA_ILi2EEESC_SC_EEENS5_IJSC_NSA_ILi0EEESX_EEEEENS5_IJNS4_10UnderscoreES10_S10_EEEEENS4_23SM90_TMA_LOAD_MULTICASTENS4_14ComposedLayoutINS4_7SwizzleILi3ELi4ELi3EEENS4_18smem_ptr_flag_bitsILi16EEENSU_INS5_IJNSA_ILi8EEESH_EEENS5_IJSH_SC_EEEEEEEvNS4_8identityES13_S1D_vS1E_EENS_8epilogue10collective6detail29Sm90TmaWarpSpecializedAdapterINS1H_15DefaultEpilogueISJ_SK_SK_NS1G_6thread17LinearCombinationISJ_Li1EffLNS1L_9ScaleType4KindE0ELNS_15FloatRoundStyleE2ESJ_EENS1_15EpilogueDefaultEEEEEvvEEEEvNT_6ParamsE --------------------------
	.section	.text._ZN7cutlass13device_kernelINS_4gemm6kernel13GemmUniversalIN4cute5tupleIJiiiiEEENS1_10collective13CollectiveMmaINS1_34MainloopSm90TmaGmmaWarpSpecializedILi4ENS5_IJNS4_1CILi4EEESB_NSA_ILi1EEEEEENS1_35KernelTmaWarpSpecializedCooperativeEEENS5_IJNSA_ILi128EEENSA_ILi64EEESG_EEENS_10bfloat16_tENS5_IJlSC_lEEESJ_SK_NS4_8TiledMMAINS4_8MMA_AtomIJNS4_4SM904GMMA27MMA_64x64x16_F32BF16BF16_SSILNSO_5MajorE0ELSQ_0ELNSO_7ScaleInE1ELSR_1EEEEEENS4_6LayoutINS5_IJNSA_ILi2EEESC_SC_EEENS5_IJSC_NSA_ILi0EEESX_EEEEENS5_IJNS4_10UnderscoreES10_S10_EEEEENS4_23SM90_TMA_LOAD_MULTICASTENS4_14ComposedLayoutINS4_7SwizzleILi3ELi4ELi3EEENS4_18smem_ptr_flag_bitsILi16EEENSU_INS5_IJNSA_ILi8EEESH_EEENS5_IJSH_SC_EEEEEEEvNS4_8identityES13_S1D_vS1E_EENS_8epilogue10collective6detail29Sm90TmaWarpSpecializedAdapterINS1H_15DefaultEpilogueISJ_SK_SK_NS1G_6thread17LinearCombinationISJ_Li1EffLNS1L_9ScaleType4KindE0ELNS_15FloatRoundStyleE2ESJ_EENS1_15EpilogueDefaultEEEEEvvEEEEvNT_6ParamsE,"ax",@progbits
	.align	128
.text._ZN7cutlass13device_kernelINS_4gemm6kernel13GemmUniversalIN4cute5tupleIJiiiiEEENS1_10collective13CollectiveMmaINS1_34MainloopSm90TmaGmmaWarpSpecializedILi4ENS5_IJNS4_1CILi4EEESB_NSA_ILi1EEEEEENS1_35KernelTmaWarpSpecializedCooperativeEEENS5_IJNSA_ILi128EEENSA_ILi64EEESG_EEENS_10bfloat16_tENS5_IJlSC_lEEESJ_SK_NS4_8TiledMMAINS4_8MMA_AtomIJNS4_4SM904GMMA27MMA_64x64x16_F32BF16BF16_SSILNSO_5MajorE0ELSQ_0ELNSO_7ScaleInE1ELSR_1EEEEEENS4_6LayoutINS5_IJNSA_ILi2EEESC_SC_EEENS5_IJSC_NSA_ILi0EEESX_EEEEENS5_IJNS4_10UnderscoreES10_S10_EEEEENS4_23SM90_TMA_LOAD_MULTICASTENS4_14ComposedLayoutINS4_7SwizzleILi3ELi4ELi3EEENS4_18smem_ptr_flag_bitsILi16EEENSU_INS5_IJNSA_ILi8EEESH_EEENS5_IJSH_SC_EEEEEEEvNS4_8identityES13_S1D_vS1E_EENS_8epilogue10collective6detail29Sm90TmaWarpSpecializedAdapterINS1H_15DefaultEpilogueISJ_SK_SK_NS1G_6thread17LinearCombinationISJ_Li1EffLNS1L_9ScaleType4KindE0ELNS_15FloatRoundStyleE2ESJ_EENS1_15EpilogueDefaultEEEEEvvEEEEvNT_6ParamsE:
        .type           _ZN7cutlass13device_kernelINS_4gemm6kernel13GemmUniversalIN4cute5tupleIJiiiiEEENS1_10collective13CollectiveMmaINS1_34MainloopSm90TmaGmmaWarpSpecializedILi4ENS5_IJNS4_1CILi4EEESB_NSA_ILi1EEEEEENS1_35KernelTmaWarpSpecializedCooperativeEEENS5_IJNSA_ILi128EEENSA_ILi64EEESG_EEENS_10bfloat16_tENS5_IJlSC_lEEESJ_SK_NS4_8TiledMMAINS4_8MMA_AtomIJNS4_4SM904GMMA27MMA_64x64x16_F32BF16BF16_SSILNSO_5MajorE0ELSQ_0ELNSO_7ScaleInE1ELSR_1EEEEEENS4_6LayoutINS5_IJNSA_ILi2EEESC_SC_EEENS5_IJSC_NSA_ILi0EEESX_EEEEENS5_IJNS4_10UnderscoreES10_S10_EEEEENS4_23SM90_TMA_LOAD_MULTICASTENS4_14ComposedLayoutINS4_7SwizzleILi3ELi4ELi3EEENS4_18smem_ptr_flag_bitsILi16EEENSU_INS5_IJNSA_ILi8EEESH_EEENS5_IJSH_SC_EEEEEEEvNS4_8identityES13_S1D_vS1E_EENS_8epilogue10collective6detail29Sm90TmaWarpSpecializedAdapterINS1H_15DefaultEpilogueISJ_SK_SK_NS1G_6thread17LinearCombinationISJ_Li1EffLNS1L_9ScaleType4KindE0ELNS_15FloatRoundStyleE2ESJ_EENS1_15EpilogueDefaultEEEEEvvEEEEvNT_6ParamsE,@function
        .size           _ZN7cutlass13device_kernelINS_4gemm6kernel13GemmUniversalIN4cute5tupleIJiiiiEEENS1_10collective13CollectiveMmaINS1_34MainloopSm90TmaGmmaWarpSpecializedILi4ENS5_IJNS4_1CILi4EEESB_NSA_ILi1EEEEEENS1_35KernelTmaWarpSpecializedCooperativeEEENS5_IJNSA_ILi128EEENSA_ILi64EEESG_EEENS_10bfloat16_tENS5_IJlSC_lEEESJ_SK_NS4_8TiledMMAINS4_8MMA_AtomIJNS4_4SM904GMMA27MMA_64x64x16_F32BF16BF16_SSILNSO_5MajorE0ELSQ_0ELNSO_7ScaleInE1ELSR_1EEEEEENS4_6LayoutINS5_IJNSA_ILi2EEESC_SC_EEENS5_IJSC_NSA_ILi0EEESX_EEEEENS5_IJNS4_10UnderscoreES10_S10_EEEEENS4_23SM90_TMA_LOAD_MULTICASTENS4_14ComposedLayoutINS4_7SwizzleILi3ELi4ELi3EEENS4_18smem_ptr_flag_bitsILi16EEENSU_INS5_IJNSA_ILi8EEESH_EEENS5_IJSH_SC_EEEEEEEvNS4_8identityES13_S1D_vS1E_EENS_8epilogue10collective6detail29Sm90TmaWarpSpecializedAdapterINS1H_15DefaultEpilogueISJ_SK_SK_NS1G_6thread17LinearCombinationISJ_Li1EffLNS1L_9ScaleType4KindE0ELNS_15FloatRoundStyleE2ESJ_EENS1_15EpilogueDefaultEEEEEvvEEEEvNT_6ParamsE,(.L_x_133 - _ZN7cutlass13device_kernelINS_4gemm6kernel13GemmUniversalIN4cute5tupleIJiiiiEEENS1_10collective13CollectiveMmaINS1_34MainloopSm90TmaGmmaWarpSpecializedILi4ENS5_IJNS4_1CILi4EEESB_NSA_ILi1EEEEEENS1_35KernelTmaWarpSpecializedCooperativeEEENS5_IJNSA_ILi128EEENSA_ILi64EEESG_EEENS_10bfloat16_tENS5_IJlSC_lEEESJ_SK_NS4_8TiledMMAINS4_8MMA_AtomIJNS4_4SM904GMMA27MMA_64x64x16_F32BF16BF16_SSILNSO_5MajorE0ELSQ_0ELNSO_7ScaleInE1ELSR_1EEEEEENS4_6LayoutINS5_IJNSA_ILi2EEESC_SC_EEENS5_IJSC_NSA_ILi0EEESX_EEEEENS5_IJNS4_10UnderscoreES10_S10_EEEEENS4_23SM90_TMA_LOAD_MULTICASTENS4_14ComposedLayoutINS4_7SwizzleILi3ELi4ELi3EEENS4_18smem_ptr_flag_bitsILi16EEENSU_INS5_IJNSA_ILi8EEESH_EEENS5_IJSH_SC_EEEEEEEvNS4_8identityES13_S1D_vS1E_EENS_8epilogue10collective6detail29Sm90TmaWarpSpecializedAdapterINS1H_15DefaultEpilogueISJ_SK_SK_NS1G_6thread17LinearCombinationISJ_Li1EffLNS1L_9ScaleType4KindE0ELNS_15FloatRoundStyleE2ESJ_EENS1_15EpilogueDefaultEEEEEvvEEEEvNT_6ParamsE)
        .other          _ZN7cutlass13device_kernelINS_4gemm6kernel13GemmUniversalIN4cute5tupleIJiiiiEEENS1_10collective13CollectiveMmaINS1_34MainloopSm90TmaGmmaWarpSpecializedILi4ENS5_IJNS4_1CILi4EEESB_NSA_ILi1EEEEEENS1_35KernelTmaWarpSpecializedCooperativeEEENS5_IJNSA_ILi128EEENSA_ILi64EEESG_EEENS_10bfloat16_tENS5_IJlSC_lEEESJ_SK_NS4_8TiledMMAINS4_8MMA_AtomIJNS4_4SM904GMMA27MMA_64x64x16_F32BF16BF16_SSILNSO_5MajorE0ELSQ_0ELNSO_7ScaleInE1ELSR_1EEEEEENS4_6LayoutINS5_IJNSA_ILi2EEESC_SC_EEENS5_IJSC_NSA_ILi0EEESX_EEEEENS5_IJNS4_10UnderscoreES10_S10_EEEEENS4_23SM90_TMA_LOAD_MULTICASTENS4_14ComposedLayoutINS4_7SwizzleILi3ELi4ELi3EEENS4_18smem_ptr_flag_bitsILi16EEENSU_INS5_IJNSA_ILi8EEESH_EEENS5_IJSH_SC_EEEEEEEvNS4_8identityES13_S1D_vS1E_EENS_8epilogue10collective6detail29Sm90TmaWarpSpecializedAdapterINS1H_15DefaultEpilogueISJ_SK_SK_NS1G_6thread17LinearCombinationISJ_Li1EffLNS1L_9ScaleType4KindE0ELNS_15FloatRoundStyleE2ESJ_EENS1_15EpilogueDefaultEEEEEvvEEEEvNT_6ParamsE,@"STO_CUDA_ENTRY STV_DEFAULT"
_ZN7cutlass13device_kernelINS_4gemm6kernel13GemmUniversalIN4cute5tupleIJiiiiEEENS1_10collective13CollectiveMmaINS1_34MainloopSm90TmaGmmaWarpSpecializedILi4ENS5_IJNS4_1CILi4EEESB_NSA_ILi1EEEEEENS1_35KernelTmaWarpSpecializedCooperativeEEENS5_IJNSA_ILi128EEENSA_ILi64EEESG_EEENS_10bfloat16_tENS5_IJlSC_lEEESJ_SK_NS4_8TiledMMAINS4_8MMA_AtomIJNS4_4SM904GMMA27MMA_64x64x16_F32BF16BF16_SSILNSO_5MajorE0ELSQ_0ELNSO_7ScaleInE1ELSR_1EEEEEENS4_6LayoutINS5_IJNSA_ILi2EEESC_SC_EEENS5_IJSC_NSA_ILi0EEESX_EEEEENS5_IJNS4_10UnderscoreES10_S10_EEEEENS4_23SM90_TMA_LOAD_MULTICASTENS4_14ComposedLayoutINS4_7SwizzleILi3ELi4ELi3EEENS4_18smem_ptr_flag_bitsILi16EEENSU_INS5_IJNSA_ILi8EEESH_EEENS5_IJSH_SC_EEEEEEEvNS4_8identityES13_S1D_vS1E_EENS_8epilogue10collective6detail29Sm90TmaWarpSpecializedAdapterINS1H_15DefaultEpilogueISJ_SK_SK_NS1G_6thread17LinearCombinationISJ_Li1EffLNS1L_9ScaleType4KindE0ELNS_15FloatRoundStyleE2ESJ_EENS1_15EpilogueDefaultEEEEEvvEEEEvNT_6ParamsE:
[----:B------:R-:W0:Y:S01]  /*0000*/  LDC R1, c[0x0][0x28] ;  /* 0x00000a00ff017b82 */ /* 0x000e220000000800 */
[----:B------:R-:W1:Y:S01]  /*0010*/  S2R R63, SR_TID.X ;  /* 0x00000000003f7919 */ /* 0x000e620000002100 */
[----:B------:R-:W-:Y:S01]  /*0020*/  ELECT P0, URZ, PT ;  /* 0x00000000003f782f */ /* 0x000fe20003800000 */
[----:B------:R-:W-:Y:S01]  /*0030*/  BSSY B0, `(.L_x_0) ;  /* 0x000000f000007945 */ /* 0x000fe20003800000 */
[--C-:B-1----:R-:W-:Y:S02]  /*0040*/  SHF.R.U32.HI R0, RZ, 0x5, R63.reuse ;  /* 0x00000005ff007819 */ /* 0x102fe4000001163f */
[----:B------:R-:W-:-:S03]  /*0050*/  SHF.R.U32.HI R6, RZ, 0x7, R63 ;  /* 0x00000007ff067819 */ /* 0x000fc6000001163f */
[----:B------:R-:W1:Y:S04]  /*0060*/  SHFL.IDX PT, R2, R0, RZ, 0x1f ;  /* 0x00001fff00027589 */ /* 0x000e6800000e0000 */
[----:B------:R2:W3:Y:S01]  /*0070*/  SHFL.IDX PT, R5, R6, RZ, 0x1f ;  /* 0x00001fff06057589 */ /* 0x0004e200000e0000 */
[----:B-1----:R-:W-:-:S13]  /*0080*/  ISETP.NE.OR P0, PT, R2, RZ, !P0 ;  /* 0x000000ff0200720c */ /* 0x002fda0004705670 */
[----:B0-23--:R-:W-:Y:S05]  /*0090*/  @P0 BRA `(.L_x_1) ;  /* 0x0000000000200947 */ /* 0x00dfea0003800000 */
[----:B------:R-:W-:Y:S02]  /*00a0*/  ULDC.64 UR4, c[0x0][0x198] ;  /* 0x0000660000047ab9 */ /* 0x000fe40000000a00 */
[----:B------:R-:W-:Y:S02]  /*00b0*/  UIADD3 UR6, UP0, UR4, 0xf0, URZ ;  /* 0x000000f004067890 */ /* 0x000fe4000ff1e03f */
[----:B------:R-:W-:Y:S02]  /*00c0*/  UIADD3 UR4, UP1, UR4, 0x1f0, URZ ;  /* 0x000001f004047890 */ /* 0x000fe4000ff3e03f */
[----:B------:R-:W-:Y:S02]  /*00d0*/  UIADD3.X UR7, URZ, UR5, URZ, UP0, !UPT ;  /* 0x000000053f077290 */ /* 0x000fe400087fe43f */
[----:B------:R-:W-:-:S07]  /*00e0*/  UIADD3.X UR5, URZ, UR5, URZ, UP1, !UPT ;  /* 0x000000053f057290 */ /* 0x000fce0008ffe43f */
[----:B------:R0:W-:Y:S02]  /*00f0*/  UTMACCTL.PF [UR6] ;  /* 0x00000000060079b9 */ /* 0x0001e40008040000 */
[----:B------:R0:W-:Y:S02]  /*0100*/  UTMACCTL.PF [UR4] ;  /* 0x00000000040079b9 */ /* 0x0001e40008040000 */
[----:B0-----:R-:W-:Y:S01]  /*0110*/  NOP ;  /* 0x0000000000007918 */ /* 0x001fe20000000000 */
.L_x_1:
[----:B------:R-:W-:Y:S05]  /*0120*/  BSYNC B0 ;  /* 0x0000000000007941 */ /* 0x000fea0003800000 */
.L_x_0:
[----:B------:R-:W0:Y:S01]  /*0130*/  SHFL.IDX PT, R3, R0, RZ, 0x1f ;  /* 0x00001fff00037589 */ /* 0x000e2200000e0000 */
[----:B------:R-:W-:-:S04]  /*0140*/  SHF.R.S32.HI R4, RZ, 0x1f, R63 ;  /* 0x0000001fff047819 */ /* 0x000fc8000001143f */
[----:B------:R-:W-:Y:S02]  /*0150*/  LEA.HI R4, R4, R63, RZ, 0x7 ;  /* 0x0000003f04047211 */ /* 0x000fe400078f38ff */
[----:B0-----:R-:W-:-:S13]  /*0160*/  ISETP.NE.AND P0, PT, R3, RZ, PT ;  /* 0x000000ff0300720c */ /* 0x001fda0003f05270 */
[----:B------:R-:W-:Y:S05]  /*0170*/  @P0 BRA `(.L_x_2) ;  /* 0x0000000000580947 */ /* 0x000fea0003800000 */
[----:B------:R-:W0:Y:S01]  /*0180*/  S2UR UR8, SR_CgaCtaId ;  /* 0x00000000000879c3 */ /* 0x000e220000008800 */
[----:B------:R-:W-:Y:S01]  /*0190*/  UMOV UR4, 0x400 ;  /* 0x0000040000047882 */ /* 0x000fe20000000000 */
[----:B------:R-:W-:Y:S01]  /*01a0*/  UMOV UR5, 0x1 ;  /* 0x0000000100057882 */ /* 0x000fe20000000000 */
[----:B------:R-:W-:Y:S01]  /*01b0*/  UMOV UR6, 0xe ;  /* 0x0000000e00067882 */ /* 0x000fe20000000000 */
[----:B------:R-:W-:Y:S01]  /*01c0*/  ELECT P0, URZ, PT ;  /* 0x00000000003f782f */ /* 0x000fe20003800000 */
[----:B------:R-:W-:-:S04]  /*01d0*/  UIADD3 UR6, -UR6, 0x100000, URZ ;  /* 0x0010000006067890 */ /* 0x000fc8000fffe13f */
[----:B------:R-:W-:Y:S02]  /*01e0*/  USHF.L.U32 UR7, UR6, 0xb, URZ ;  /* 0x0000000b06077899 */ /* 0x000fe4000800063f */
[----:B------:R-:W-:Y:S02]  /*01f0*/  USHF.L.U32 UR6, UR6, 0x1, URZ ;  /* 0x0000000106067899 */ /* 0x000fe4000800063f */
[----:B0-----:R-:W-:Y:S02]  /*0200*/  ULEA UR8, UR8, UR4, 0x18 ;  /* 0x0000000408087291 */ /* 0x001fe4000f8ec03f */
[----:B------:R-:W-:-:S04]  /*0210*/  UIADD3 UR4, -UR5, 0x100000, URZ ;  /* 0x0010000005047890 */ /* 0x000fc8000fffe13f */
[----:B------:R-:W-:Y:S02]  /*0220*/  USHF.L.U32 UR5, UR4, 0xb, URZ ;  /* 0x0000000b04057899 */ /* 0x000fe4000800063f */
[----:B------:R-:W-:Y:S01]  /*0230*/  USHF.L.U32 UR4, UR4, 0x1, URZ ;  /* 0x0000000104047899 */ /* 0x000fe2000800063f */
[----:B------:R-:W0:Y:S11]  /*0240*/  FENCE.VIEW.ASYNC.S ;  /* 0x00000000000073c6 */ /* 0x000e360000000000 */
[----:B0-----:R0:W1:Y:S01]  /*0250*/  SYNCS.EXCH.64 URZ, [UR8], UR4 ;  /* 0x00000004083f75b2 */ /* 0x0010620008000100 */
[----:B------:R0:W2:Y:S01]  /*0260*/  SYNCS.EXCH.64 URZ, [UR8+0x20], UR6 ;  /* 0x00002006083f75b2 */ /* 0x0000a20008000100 */
[----:B------:R0:W3:Y:S01]  /*0270*/  SYNCS.EXCH.64 URZ, [UR8+0x8], UR4 ;  /* 0x00000804083f75b2 */ /* 0x0000e20008000100 */
[----:B------:R0:W4:Y:S01]  /*0280*/  SYNCS.EXCH.64 URZ, [UR8+0x28], UR6 ;  /* 0x00002806083f75b2 */ /* 0x0001220008000100 */
[----:B------:R0:W0:Y:S01]  /*0290*/  SYNCS.EXCH.64 URZ, [UR8+0x10], UR4 ;  /* 0x00001004083f75b2 */ /* 0x0000220008000100 */
[----:B------:R0:W0:Y:S01]  /*02a0*/  SYNCS.EXCH.64 URZ, [UR8+0x30], UR6 ;  /* 0x00003006083f75b2 */ /* 0x0000220008000100 */
[----:B------:R0:W0:Y:S01]  /*02b0*/  SYNCS.EXCH.64 URZ, [UR8+0x18], UR4 ;  /* 0x00001804083f75b2 */ /* 0x0000220008000100 */
[----:B------:R0:W0:Y:S01]  /*02c0*/  SYNCS.EXCH.64 URZ, [UR8+0x38], UR6 ;  /* 0x00003806083f75b2 */ /* 0x0000220008000100 */
[----:B------:R-:W-:Y:S01]  /*02d0*/  NOP ;  /* 0x0000000000007918 */ /* 0x000fe20000000000 */
.L_x_2:
[----:B0-----:R-:W0:Y:S01]  /*02e0*/  S2UR UR8, SR_CTAID.X ;  /* 0x00000000000879c3 */ /* 0x001e220000002500 */
[----:B------:R-:W-:Y:S01]  /*02f0*/  LOP3.LUT R4, R4, 0xffffff80, RZ, 0xc0, !PT ;  /* 0xffffff8004047812 */ /* 0x000fe200078ec0ff */
[----:B------:R-:W5:Y:S01]  /*0300*/  SHFL.IDX PT, R0, R0, RZ, 0x1f ;  /* 0x00001fff00007589 */ /* 0x000f6200000e0000 */
[----:B------:R-:W-:Y:S01]  /*0310*/  SHF.R.S32.HI R12, RZ, 0x1f, R3 ;  /* 0x0000001fff0c7819 */ /* 0x000fe20000011403 */
[----:B------:R-:W-:Y:S01]  /*0320*/  ULDC UR4, c[0x0][0x150] ;  /* 0x0000540000047ab9 */ /* 0x000fe20000000800 */
[----:B------:R-:W-:Y:S01]  /*0330*/  ELECT P0, URZ, PT ;  /* 0x00000000003f782f */ /* 0x000fe20003800000 */
[----:B------:R-:W-:Y:S01]  /*0340*/  IMAD.IADD R8, R63, 0x1, -R4 ;  /* 0x000000013f087824 */ /* 0x000fe200078e0a04 */
[----:B------:R-:W-:Y:S01]  /*0350*/  LEA.HI R12, R12, R3, RZ, 0x2 ;  /* 0x000000030c0c7211 */ /* 0x000fe200078f10ff */
[----:B------:R-:W1:Y:S01]  /*0360*/  S2R R4, SR_CTAID.Y ;  /* 0x0000000000047919 */ /* 0x000e620000002600 */
[----:B------:R-:W2:Y:S01]  /*0370*/  LDC R11, c[0x0][0x144] ;  /* 0x00005100ff0b7b82 */ /* 0x000ea20000000800 */
[----:B------:R-:W-:Y:S01]  /*0380*/  NOP ;  /* 0x0000000000007918 */ /* 0x000fe20000000000 */
[----:B------:R-:W-:Y:S01]  /*0390*/  SHF.R.S32.HI R7, RZ, 0x1f, R8 ;  /* 0x0000001fff077819 */ /* 0x000fe20000011408 */
[----:B------:R-:W-:Y:S01]  /*03a0*/  NOP ;  /* 0x0000000000007918 */ /* 0x000fe20000000000 */
[----:B------:R-:W-:Y:S01]  /*03b0*/  LOP3.LUT R12, R12, 0x3ffffffc, RZ, 0xc0, !PT ;  /* 0x3ffffffc0c0c7812 */ /* 0x000fe200078ec0ff */
[----:B------:R-:W-:Y:S01]  /*03c0*/  IMAD.MOV.U32 R22, RZ, RZ, 0x1 ;  /* 0x00000001ff167424 */ /* 0x000fe200078e00ff */
[----:B------:R-:W-:-:S02]  /*03d0*/  LEA.HI R7, R7, R8, RZ, 0x3 ;  /* 0x0000000807077211 */ /* 0x000fc400078f18ff */
[----:B------:R-:W-:Y:S01]  /*03e0*/  ISETP.NE.AND P3, PT, R5, RZ, PT ;  /* 0x000000ff0500720c */ /* 0x000fe20003f65270 */
[----:B------:R-:W-:Y:S01]  /*03f0*/  IMAD.IADD R3, R3, 0x1, -R12 ;  /* 0x0000000103037824 */ /* 0x000fe200078e0a0c */
[--C-:B------:R-:W-:Y:S01]  /*0400*/  SHF.R.S32.HI R9, RZ, 0x3, R7.reuse ;  /* 0x00000003ff097819 */ /* 0x100fe20000011407 */
[----:B------:R-:W3:Y:S01]  /*0410*/  LDC R12, c[0x0][0x140] ;  /* 0x00005000ff0c7b82 */ /* 0x000ee20000000800 */
[----:B------:R-:W-:Y:S02]  /*0420*/  SHF.R.S32.HI R10, RZ, 0x1f, R7 ;  /* 0x0000001fff0a7819 */ /* 0x000fe40000011407 */
[----:B0-----:R-:W-:Y:S02]  /*0430*/  I2FP.F32.U32 R7, UR8 ;  /* 0x0000000800077c45 */ /* 0x001fe40008201000 */
[----:B------:R-:W-:Y:S02]  /*0440*/  LEA.HI R10, R10, R9, RZ, 0x2 ;  /* 0x000000090a0a7211 */ /* 0x000fe400078f10ff */
[----:B-----5:R-:W-:Y:S01]  /*0450*/  ISETP.NE.OR P0, PT, R0, RZ, !P0 ;  /* 0x000000ff0000720c */ /* 0x020fe20004705670 */
[----:B------:R-:W-:Y:S01]  /*0460*/  FMUL R7, R7, UR4 ;  /* 0x0000000407077c20 */ /* 0x000fe20008400000 */
[----:B------:R-:W-:Y:S01]  /*0470*/  LOP3.LUT R10, R10, 0xfffffffc, RZ, 0xc0, !PT ;  /* 0xfffffffc0a0a7812 */ /* 0x000fe200078ec0ff */
[----:B------:R-:W-:-:S04]  /*0480*/  ULDC UR4, c[0x0][0x154] ;  /* 0x0000550000047ab9 */ /* 0x000fc80000000800 */
[----:B------:R-:W0:Y:S01]  /*0490*/  F2I.U32.TRUNC.NTZ R7, R7 ;  /* 0x0000000700077305 */ /* 0x000e22000020f000 */
[----:B------:R-:W-:-:S04]  /*04a0*/  IMAD.IADD R10, R9, 0x1, -R10 ;  /* 0x00000001090a7824 */ /* 0x000fc800078e0a0a */
[----:B------:R-:W-:Y:S01]  /*04b0*/  IMAD R10, R3, 0x4, R10 ;  /* 0x00000004030a7824 */ /* 0x000fe200078e020a */
[----:B------:R-:W-:Y:S01]  /*04c0*/  VOTEU.ALL UP0, P0 ;  /* 0x00000000003f7886 */ /* 0x000fe20000000000 */
[----:B------:R-:W-:Y:S02]  /*04d0*/  VOTEU.ALL UP1, P0 ;  /* 0x00000000003f7886 */ /* 0x000fe40000020000 */
[----:B------:R-:W-:Y:S01]  /*04e0*/  IMAD.SHL.U32 R19, R10, 0x4, RZ ;  /* 0x000000040a137824 */ /* 0x000fe200078e00ff */
[----:B------:R-:W-:Y:S01]  /*04f0*/  SHF.R.S32.HI R3, RZ, 0x1f, R10 ;  /* 0x0000001fff037819 */ /* 0x000fe2000001140a */
[----:B------:R-:W5:Y:S01]  /*0500*/  @!UP0 S2UR UR7, SR_CgaCtaId ;  /* 0x00000000000789c3 */ /* 0x000f620000008800 */
[----:B------:R-:W-:Y:S01]  /*0510*/  @!UP0 UMOV UR6, 0x400 ;  /* 0x0000040000068882 */ /* 0x000fe20000000000 */
[----:B---3--:R-:W-:Y:S01]  /*0520*/  ISETP.EQ.U32.AND P2, PT, R12, 0x1, PT ;  /* 0x000000010c00780c */ /* 0x008fe20003f42070 */
[----:B0-----:R-:W-:Y:S01]  /*0530*/  IMAD.MOV R14, RZ, RZ, -R7 ;  /* 0x000000ffff0e7224 */ /* 0x001fe200078e0a07 */
[----:B------:R-:W-:-:S02]  /*0540*/  LEA.HI R0, R3, R10, RZ, 0x2 ;  /* 0x0000000a03007211 */ /* 0x000fc400078f10ff */
[----:B------:R-:W-:Y:S01]  /*0550*/  LOP3.LUT R19, R10, 0xc, R19, 0x78, !PT ;  /* 0x0000000c0a137812 */ /* 0x000fe200078e7813 */
[----:B--2---:R-:W-:Y:S01]  /*0560*/  IMAD R3, R11, R14, UR8 ;  /* 0x000000080b037e24 */ /* 0x004fe2000f8e020e */
[----:B------:R-:W-:Y:S01]  /*0570*/  LOP3.LUT R9, R0, 0xfffffffc, RZ, 0xc0, !PT ;  /* 0xfffffffc00097812 */ /* 0x000fe200078ec0ff */
[----:B------:R-:W0:Y:S01]  /*0580*/  LDC R7, c[0x0][0x148] ;  /* 0x00005200ff077b82 */ /* 0x000e220000000800 */
[----:B-1----:R-:W-:-:S03]  /*0590*/  I2FP.F32.U32 R11, R4 ;  /* 0x00000004000b7245 */ /* 0x002fc60000201000 */
[----:B------:R-:W-:Y:S01]  /*05a0*/  IMAD.IADD R0, R10, 0x1, -R9 ;  /* 0x000000010a007824 */ /* 0x000fe200078e0a09 */
[----:B------:R-:W-:Y:S01]  /*05b0*/  SHF.R.S32.HI R9, RZ, 0x1f, R2 ;  /* 0x0000001fff097819 */ /* 0x000fe20000011402 */
[----:B------:R-:W-:Y:S01]  /*05c0*/  FMUL R11, R11, UR4 ;  /* 0x000000040b0b7c20 */ /* 0x000fe20008400000 */
[----:B------:R-:W-:Y:S01]  /*05d0*/  UMOV UR4, 0x20 ;  /* 0x0000002000047882 */ /* 0x000fe20000000000 */
[----:B------:R-:W-:Y:S01]  /*05e0*/  VIADD R10, R5, 0xffffffff ;  /* 0xffffffff050a7836 */ /* 0x000fe20000000000 */
[----:B------:R-:W-:Y:S01]  /*05f0*/  ISETP.NE.AND P4, PT, R0, R3, PT ;  /* 0x000000030000720c */ /* 0x000fe20003f85270 */
[----:B------:R-:W-:-:S04]  /*0600*/  @!UP0 UIADD3 UR4, -UR4, 0x100000, URZ ;  /* 0x0010000004048890 */ /* 0x000fc8000fffe13f */
[----:B------:R-:W-:Y:S02]  /*0610*/  @!UP0 USHF.L.U32 UR5, UR4, 0xb, URZ ;  /* 0x0000000b04058899 */ /* 0x000fe4000800063f */
[----:B------:R-:W-:Y:S01]  /*0620*/  @!UP0 USHF.L.U32 UR4, UR4, 0x1, URZ ;  /* 0x0000000104048899 */ /* 0x000fe2000800063f */
[----:B------:R-:W-:Y:S01]  /*0630*/  LEA.HI R9, R9, R2, RZ, 0x2 ;  /* 0x0000000209097211 */ /* 0x000fe200078f10ff */
[----:B------:R-:W1:Y:S01]  /*0640*/  F2I.U32.TRUNC.NTZ R11, R11 ;  /* 0x0000000b000b7305 */ /* 0x000e62000020f000 */
[----:B------:R-:W-:Y:S01]  /*0650*/  ISETP.GE.U32.AND P6, PT, R10, 0x2, PT ;  /* 0x000000020a00780c */ /* 0x000fe20003fc6070 */
[----:B-----5:R-:W-:Y:S01]  /*0660*/  @!UP0 ULEA UR6, UR7, UR6, 0x18 ;  /* 0x0000000607068291 */ /* 0x020fe2000f8ec03f */
[----:B------:R-:W-:Y:S01]  /*0670*/  LOP3.LUT R9, R9, 0xfffffffc, RZ, 0xc0, !PT ;  /* 0xfffffffc09097812 */ /* 0x000fe200078ec0ff */
[----:B------:R-:W-:Y:S01]  /*0680*/  VOTEU.ALL UP0, P0 ;  /* 0x00000000003f7886 */ /* 0x000fe20000000000 */
[----:B------:R-:W-:-:S03]  /*0690*/  LOP3.LUT P0, RZ, R8, 0x7, RZ, 0xc0, !PT ;  /* 0x0000000708ff7812 */ /* 0x000fc6000780c0ff */
[----:B------:R-:W-:Y:S01]  /*06a0*/  IMAD.IADD R0, R2, 0x1, -R9 ;  /* 0x0000000102007824 */ /* 0x000fe200078e0a09 */
[----:B------:R-:W-:Y:S02]  /*06b0*/  ISETP.LT.U32.AND P0, PT, R19, 0x10, !P0 ;  /* 0x000000101300780c */ /* 0x000fe40004701070 */
[----:B------:R-:W-:Y:S02]  /*06c0*/  @P4 SHF.R.S32.HI R2, RZ, 0x1f, R19 ;  /* 0x0000001fff024819 */ /* 0x000fe40000011413 */
[----:B------:R-:W-:Y:S01]  /*06d0*/  ISETP.NE.AND P1, PT, R0, 0x3, PT ;  /* 0x000000030000780c */ /* 0x000fe20003f25270 */
[----:B------:R-:W2:Y:S02]  /*06e0*/  FENCE.VIEW.ASYNC.S ;  /* 0x00000000000073c6 */ /* 0x000ea40000000000 */
[----:B--2---:R2:W3:Y:S01]  /*06f0*/  @!UP0 SYNCS.EXCH.64 URZ, [UR6+0x50], UR4 ;  /* 0x00005004063f85b2 */ /* 0x0044e20008000100 */
[----:B-1----:R-:W-:Y:S01]  /*0700*/  IMAD.MOV R20, RZ, RZ, -R11 ;  /* 0x000000ffff147224 */ /* 0x002fe200078e0a0b */
[----:B------:R-:W-:-:S02]  /*0710*/  @P4 LEA.HI R2, R2, R19, RZ, 0x2 ;  /* 0x0000001302024211 */ /* 0x000fc400078f10ff */
[----:B------:R-:W-:Y:S01]  /*0720*/  ISETP.EQ.OR P1, PT, R0, RZ, !P1 ;  /* 0x000000ff0000720c */ /* 0x000fe20004f22670 */
[----:B0-----:R-:W-:Y:S01]  /*0730*/  IMAD R9, R7, R20, R4 ;  /* 0x0000001407097224 */ /* 0x001fe200078e0204 */
[----:B------:R-:W-:Y:S02]  /*0740*/  @P4 SHF.R.S32.HI R2, RZ, 0x2, R2 ;  /* 0x00000002ff024819 */ /* 0x000fe40000011402 */
[----:B------:R-:W-:Y:S02]  /*0750*/  ISETP.EQ.AND P1, PT, R5, RZ, P1 ;  /* 0x000000ff0500720c */ /* 0x000fe40000f22270 */
[----:B------:R-:W-:Y:S02]  /*0760*/  @P4 ISETP.NE.AND P5, PT, R2, R9, PT ;  /* 0x000000090200420c */ /* 0x000fe40003fa5270 */
[----:B------:R-:W-:Y:S02]  /*0770*/  SEL R9, RZ, 0x1, !P0 ;  /* 0x00000001ff097807 */ /* 0x000fe40004000000 */
[----:B------:R-:W-:-:S02]  /*0780*/  @P4 SEL R22, RZ, 0x1, P5 ;  /* 0x00000001ff164807 */ /* 0x000fc40002800000 */
[----:B------:R-:W-:Y:S01]  /*0790*/  SEL R18, RZ, 0x1, !P1 ;  /* 0x00000001ff127807 */ /* 0x000fe20004800000 */
[----:B------:R2:W0:Y:S01]  /*07a0*/  @!UP1 SYNCS.EXCH.64 URZ, [UR6+0x58], UR4 ;  /* 0x00005804063f95b2 */ /* 0x0004220008000100 */
[----:B------:R-:W-:Y:S01]  /*07b0*/  LOP3.LUT R22, R22, R9, RZ, 0xc0, !PT ;  /* 0x0000000916167212 */ /* 0x000fe200078ec0ff */
[----:B------:R-:W-:Y:S01]  /*07c0*/  NOP ;  /* 0x0000000000007918 */ /* 0x000fe20000000000 */
[----:B------:R-:W-:Y:S02]  /*07d0*/  LOP3.LUT R11, R63, 0x7f, RZ, 0xc0, !PT ;  /* 0x0000007f3f0b7812 */ /* 0x000fe400078ec0ff */
[----:B------:R-:W-:Y:S01]  /*07e0*/  SEL R18, R18, 0x2, P6 ;  /* 0x0000000212127807 */ /* 0x000fe20003000000 */
[----:B--23--:R-:W-:Y:S06]  /*07f0*/  @!P2 BRA `(.L_x_3) ;  /* 0x000000000008a947 */ /* 0x00cfec0003800000 */
[----:B0---4-:R-:W-:Y:S01]  /*0800*/  UCGABAR_ARV ;  /* 0x00000000000079c7 */ /* 0x011fe20008000000 */
[----:B------:R-:W-:Y:S05]  /*0810*/  BRA `(.L_x_4) ;  /* 0x0000000000047947 */ /* 0x000fea0003800000 */
.L_x_3:
[----:B0---4-:R-:W-:Y:S01]  /*0820*/  NOP ;  /* 0x0000000000007918 */ /* 0x011fe20000000000 */
.L_x_4:
[----:B------:R-:W0:Y:S01]  /*0830*/  LDC R2, c[0x0][0x65c] ;  /* 0x00019700ff027b82 */ /* 0x000e220000000800 */
[----:B------:R-:W-:Y:S02]  /*0840*/  IMAD.U32 R8, RZ, RZ, UR8 ;  /* 0x00000008ff087e24 */ /* 0x000fe4000f8e00ff */
[----:B------:R-:W-:Y:S01]  /*0850*/  IMAD.MOV.U32 R9, RZ, RZ, RZ ;  /* 0x000000ffff097224 */ /* 0x000fe200078e00ff */
[----:B0-----:R-:W-:-:S04]  /*0860*/  ISETP.NE.AND P1, PT, R2, 0x1, PT ;  /* 0x000000010200780c */ /* 0x001fc80003f25270 */
[----:B------:R-:W-:-:S09]  /*0870*/  P2R R5, PR, RZ, 0x2 ;  /* 0x00000002ff057803 */ /* 0x000fd20000000000 */
[----:B------:R-:W0:Y:S01]  /*0880*/  @P1 LDC R17, c[0x0][0x10] ;  /* 0x00000400ff111b82 */ /* 0x000e220000000800 */
[----:B------:R-:W-:Y:S02]  /*0890*/  @P1 IMAD.MOV.U32 R5, RZ, RZ, RZ ;  /* 0x000000ffff051224 */ /* 0x000fe400078e00ff */
[----:B------:R-:W-:-:S05]  /*08a0*/  @P1 IMAD.MOV.U32 R15, RZ, RZ, RZ ;  /* 0x000000ffff0f1224 */ /* 0x000fca00078e00ff */
[----:B------:R-:W1:Y:S01]  /*08b0*/  @!P1 LDC R13, c[0x0][0xc] ;  /* 0x00000300ff0d9b82 */ /* 0x000e620000000800 */
[----:B------:R-:W-:Y:S01]  /*08c0*/  ULDC UR4, c[0x0][0xc] ;  /* 0x0000030000047ab9 */ /* 0x000fe20000000800 */
[----:B------:R-:W-:Y:S01]  /*08d0*/  ULDC UR5, c[0x0][0x10] ;  /* 0x0000040000057ab9 */ /* 0x000fe20000000800 */
[----:B------:R-:W-:Y:S01]  /*08e0*/  ULDC UR6, c[0x0][0x14] ;  /* 0x0000050000067ab9 */ /* 0x000fe20000000800 */
[----:B------:R-:W-:-:S04]  /*08f0*/  UIMAD.WIDE.U32 UR4, UR4, UR5, URZ ;  /* 0x00000005040472a5 */ /* 0x000fc8000f8e003f */
[----:B------:R-:W-:Y:S02]  /*0900*/  UIMAD.WIDE.U32 UR38, UR4, UR6, URZ ;  /* 0x00000006042672a5 */ /* 0x000fe4000f8e003f */
[----:B------:R-:W-:-:S04]  /*0910*/  UIMAD UR41, UR5, UR6, URZ ;  /* 0x00000006052972a4 */ /* 0x000fc8000f8e023f */
[----:B------:R-:W-:Y:S01]  /*0920*/  UIADD3 UR41, UR39, UR41, URZ ;  /* 0x0000002927297290 */ /* 0x000fe2000fffe03f */
[----:B0-----:R-:W-:-:S04]  /*0930*/  @P1 IMAD.WIDE.U32 R16, R17, UR8, R4 ;  /* 0x0000000811101c25 */ /* 0x001fc8000f8e0004 */
[----:B------:R-:W-:Y:S02]  /*0940*/  @P1 IMAD.IADD R17, R17, 0x1, R15 ;  /* 0x0000000111111824 */ /* 0x000fe400078e020f */
[----:B-1----:R-:W-:-:S04]  /*0950*/  @!P1 IMAD.WIDE.U32 R8, R4, R13, R8 ;  /* 0x0000000d04089225 */ /* 0x002fc800078e0008 */
[----:B------:R-:W-:Y:S02]  /*0960*/  @!P1 IMAD.MOV.U32 R16, RZ, RZ, R8 ;  /* 0x000000ffff109224 */ /* 0x000fe400078e0008 */
[----:B------:R-:W-:Y:S01]  /*0970*/  @!P1 IMAD.MOV.U32 R17, RZ, RZ, R9 ;  /* 0x000000ffff119224 */ /* 0x000fe200078e0009 */
[----:B------:R-:W-:Y:S06]  /*0980*/  @!P2 BRA `(.L_x_5) ;  /* 0x00000000000ca947 */ /* 0x000fec0003800000 */
[----:B------:R-:W-:Y:S01]  /*0990*/  UCGABAR_WAIT ;  /* 0x0000000000007dc7 */ /* 0x000fe20008000000 */
[----:B------:R-:W-:Y:S01]  /*09a0*/  CCTL.IVALL ;  /* 0x00000000ff00798f */ /* 0x000fe20002000000 */
[----:B------:R-:W-:Y:S05]  /*09b0*/  BRA `(.L_x_6) ;  /* 0x0000000000047947 */ /* 0x000fea0003800000 */
.L_x_5:
[----:B------:R-:W-:Y:S06]  /*09c0*/  BAR.SYNC.DEFER_BLOCKING 0x0 ;  /* 0x0000000000007b1d */ /* 0x000fec0000010000 */
.L_x_6:
[----:B------:R-:W-:Y:S05]  /*09d0*/  @!P3 BRA `(.L_x_7) ;  /* 0x0000004000f8b947 */ /* 0x000fea0003800000 */
[----:B------:R-:W-:-:S13]  /*09e0*/  ISETP.GT.U32.AND P0, PT, R10, 0x1, PT ;  /* 0x000000010a00780c */ /* 0x000fda0003f04070 */
[----:B------:R-:W-:Y:S05]  /*09f0*/  @P0 EXIT ;  /* 0x000000000000094d */ /* 0x000fea0003800000 */
[----:B------:R-:W-:Y:S01]  /*0a00*/  ULDC.64 UR4, c[0x0][0x650] ;  /* 0x0001940000047ab9 */ /* 0x000fe20000000a00 */
[----:B------:R-:W-:Y:S01]  /*0a10*/  PRMT R0, RZ, 0x7610, R0 ;  /* 0x00007610ff007816 */ /* 0x000fe20000000000 */
[----:B------:R-:W-:Y:S01]  /*0a20*/  IMAD.MOV.U32 R71, RZ, RZ, -0x1 ;  /* 0xffffffffff477424 */ /* 0x000fe200078e00ff */
[----:B------:R-:W-:Y:S01]  /*0a30*/  ISETP.GE.U32.AND P0, PT, R16, UR4, PT ;  /* 0x0000000410007c0c */ /* 0x000fe2000bf06070 */
[----:B------:R-:W-:Y:S02]  /*0a40*/  IMAD.MOV.U32 R70, RZ, RZ, -0x1 ;  /* 0xffffffffff467424 */ /* 0x000fe400078e00ff */
[----:B------:R-:W-:Y:S01]  /*0a50*/  IMAD.MOV.U32 R69, RZ, RZ, -0x1 ;  /* 0xffffffffff457424 */ /* 0x000fe200078e00ff */
[----:B------:R-:W-:-:S13]  /*0a60*/  ISETP.GE.U32.AND.EX P0, PT, R17, UR5, PT, P0 ;  /* 0x0000000511007c0c */ /* 0x000fda000bf06100 */
[----:B------:R-:W-:Y:S05]  /*0a70*/  @P0 BRA `(.L_x_8) ;  /* 0x0000000400280947 */ /* 0x000fea0003800000 */
[----:B------:R-:W0:Y:S01]  /*0a80*/  LDC.64 R24, c[0x0][0x628] ;  /* 0x00018a00ff187b82 */ /* 0x000e220000000a00 */
[----:B------:R-:W-:Y:S02]  /*0a90*/  IMAD.MOV.U32 R8, RZ, RZ, R16 ;  /* 0x000000ffff087224 */ /* 0x000fe400078e0010 */
[----:B------:R-:W-:-:S05]  /*0aa0*/  IMAD.MOV.U32 R9, RZ, RZ, R17 ;  /* 0x000000ffff097224 */ /* 0x000fca00078e0011 */
[----:B------:R-:W1:Y:S08]  /*0ab0*/  LDC R0, c[0x0][0x630] ;  /* 0x00018c00ff007b82 */ /* 0x000e700000000800 */
[----:B------:R-:W2:Y:S01]  /*0ac0*/  LDC.64 R26, c[0x0][0x620] ;  /* 0x00018800ff1a7b82 */ /* 0x000ea20000000a00 */
[----:B0-----:R-:W-:-:S04]  /*0ad0*/  ISETP.NE.U32.AND P0, PT, R24, RZ, PT ;  /* 0x000000ff1800720c */ /* 0x001fc80003f05070 */
[----:B------:R-:W-:-:S13]  /*0ae0*/  ISETP.NE.AND.EX P0, PT, R25, RZ, PT, P0 ;  /* 0x000000ff1900720c */ /* 0x000fda0003f05300 */
[----:B-12---:R-:W-:Y:S05]  /*0af0*/  @!P0 BRA `(.L_x_9) ;  /* 0x0000000000288947 */ /* 0x006fea0003800000 */
[----:B------:R-:W0:Y:S02]  /*0b00*/  LDC R15, c[0x0][0x634] ;  /* 0x00018d00ff0f7b82 */ /* 0x000e240000000800 */
[----:B0-----:R-:W-:-:S05]  /*0b10*/  IADD3 R15, P0, R16, R15, RZ ;  /* 0x0000000f100f7210 */ /* 0x001fca0007f1e0ff */
[----:B------:R-:W-:-:S04]  /*0b20*/  IMAD.X R21, RZ, RZ, R17, P0 ;  /* 0x000000ffff157224 */ /* 0x000fc800000e0611 */
[----:B------:R-:W-:-:S04]  /*0b30*/  IMAD.WIDE.U32 R8, R21, R24, RZ ;  /* 0x0000001815087225 */ /* 0x000fc800078e00ff */
[----:B------:R-:W-:-:S04]  /*0b40*/  IMAD.WIDE.U32 R12, P0, R15, R25, R8 ;  /* 0x000000190f0c7225 */ /* 0x000fc80007800008 */
[----:B------:R-:W-:-:S04]  /*0b50*/  IMAD.WIDE.U32 R8, R15, R24, RZ ;  /* 0x000000180f087225 */ /* 0x000fc800078e00ff */
[----:B------:R-:W-:Y:S01]  /*0b60*/  IMAD.X R15, RZ, RZ, RZ, P0 ;  /* 0x000000ffff0f7224 */ /* 0x000fe200000e06ff */
[----:B------:R-:W-:Y:S01]  /*0b70*/  IADD3 RZ, P0, R9, R12, RZ ;  /* 0x0000000c09ff7210 */ /* 0x000fe20007f1e0ff */
[----:B------:R-:W-:-:S04]  /*0b80*/  IMAD.MOV.U32 R14, RZ, RZ, R13 ;  /* 0x000000ffff0e7224 */ /* 0x000fc800078e000d */
[----:B------:R-:W-:-:S08]  /*0b90*/  IMAD.WIDE.U32.X R8, R21, R25, R14, P0 ;  /* 0x0000001915087225 */ /* 0x000fd000000e040e */
.L_x_9:
[----:B------:R-:W0:Y:S01]  /*0ba0*/  LDC.64 R28, c[0x0][0x640] ;  /* 0x00019000ff1c7b82 */ /* 0x000e220000000a00 */
[--C-:B------:R-:W-:Y:S01]  /*0bb0*/  SHF.R.U64 R69, R8, R0, R9.reuse ;  /* 0x0000000008457219 */ /* 0x100fe20000001209 */
[----:B------:R-:W-:Y:S01]  /*0bc0*/  IMAD R20, R7, R20, R4 ;  /* 0x0000001407147224 */ /* 0x000fe200078e0204 */
[----:B------:R-:W-:Y:S02]  /*0bd0*/  SHF.R.U32.HI R0, RZ, R0, R9 ;  /* 0x00000000ff007219 */ /* 0x000fe40000011609 */
[----:B------:R-:W-:-:S03]  /*0be0*/  IADD3 R5, P0, RZ, -R69, RZ ;  /* 0x80000045ff057210 */ /* 0x000fc60007f1e0ff */
[----:B------:R-:W1:Y:S02]  /*0bf0*/  LDC R12, c[0x0][0x618] ;  /* 0x00018600ff0c7b82 */ /* 0x000e640000000800 */
[----:B------:R-:W-:-:S04]  /*0c00*/  IMAD.X R9, RZ, RZ, ~R0, P0 ;  /* 0x000000ffff097224 */ /* 0x000fc800000e0e00 */
[-C--:B------:R-:W-:Y:S02]  /*0c10*/  IMAD R0, R9, R26.reuse, RZ ;  /* 0x0000001a09007224 */ /* 0x080fe400078e02ff */
[----:B------:R-:W2:Y:S01]  /*0c20*/  LDC R14, c[0x0][0x608] ;  /* 0x00018200ff0e7b82 */ /* 0x000ea20000000800 */
[----:B------:R-:W-:-:S04]  /*0c30*/  IMAD.WIDE.U32 R8, R5, R26, R16 ;  /* 0x0000001a05087225 */ /* 0x000fc800078e0010 */
[----:B------:R-:W-:Y:S02]  /*0c40*/  IMAD R5, R5, R27, R0 ;  /* 0x0000001b05057224 */ /* 0x000fe400078e0200 */
[----:B------:R-:W-:Y:S01]  /*0c50*/  IMAD.MOV.U32 R27, RZ, RZ, 0x1 ;  /* 0x00000001ff1b7424 */ /* 0x000fe200078e00ff */
[----:B------:R-:W3:Y:S01]  /*0c60*/  LDC R24, c[0x0][0x658] ;  /* 0x00019600ff187b82 */ /* 0x000ee20000000800 */
[----:B------:R-:W-:Y:S01]  /*0c70*/  IMAD.IADD R5, R9, 0x1, R5 ;  /* 0x0000000109057824 */ /* 0x000fe200078e0205 */
[----:B0-----:R-:W-:Y:S01]  /*0c80*/  ISETP.NE.U32.AND P0, PT, R28, RZ, PT ;  /* 0x000000ff1c00720c */ /* 0x001fe20003f05070 */
[----:B------:R-:W-:-:S03]  /*0c90*/  IMAD.MOV.U32 R9, RZ, RZ, -0x1 ;  /* 0xffffffffff097424 */ /* 0x000fc600078e00ff */
[----:B------:R-:W-:Y:S02]  /*0ca0*/  ISETP.NE.AND.EX P0, PT, R29, RZ, PT, P0 ;  /* 0x000000ff1d00720c */ /* 0x000fe40003f05300 */
[----:B------:R-:W0:Y:S01]  /*0cb0*/  LDC R21, c[0x0][0x600] ;  /* 0x00018000ff157b82 */ /* 0x000e220000000800 */
[-CC-:B-1----:R-:W-:Y:S02]  /*0cc0*/  SHF.R.U64 R10, R8, R12.reuse, R5.reuse ;  /* 0x0000000c080a7219 */ /* 0x182fe40000001205 */
[----:B------:R-:W-:-:S05]  /*0cd0*/  SHF.R.U32.HI R5, RZ, R12, R5 ;  /* 0x0000000cff057219 */ /* 0x000fca0000011605 */
[----:B------:R-:W1:Y:S01]  /*0ce0*/  LDC R23, c[0x0][0x648] ;  /* 0x00019200ff177b82 */ /* 0x000e620000000800 */
[-CC-:B--2---:R-:W-:Y:S02]  /*0cf0*/  SHF.R.U64 R30, R10, R14.reuse, R5.reuse ;  /* 0x0000000e0a1e7219 */ /* 0x184fe40000001205 */
[----:B------:R-:W-:-:S05]  /*0d00*/  SHF.R.U32.HI R5, RZ, R14, R5 ;  /* 0x0000000eff057219 */ /* 0x000fca0000011605 */
[----:B------:R-:W2:Y:S01]  /*0d10*/  LDC R25, c[0x0][0x638] ;  /* 0x00018e00ff197b82 */ /* 0x000ea20000000800 */
[-CC-:B---3--:R-:W-:Y:S02]  /*0d20*/  SHF.R.U64 R14, R30, R24.reuse, R5.reuse ;  /* 0x000000181e0e7219 */ /* 0x188fe40000001205 */
[-C--:B------:R-:W-:Y:S02]  /*0d30*/  SHF.L.U32 R0, R9, R24.reuse, RZ ;  /* 0x0000001809007219 */ /* 0x080fe400000006ff */
[----:B------:R-:W-:Y:S01]  /*0d40*/  SHF.R.U32.HI R5, RZ, R24, R5 ;  /* 0x00000018ff057219 */ /* 0x000fe20000011605 */
[----:B------:R-:W-:Y:S01]  /*0d50*/  IMAD.MOV.U32 R4, RZ, RZ, R14 ;  /* 0x000000ffff047224 */ /* 0x000fe200078e000e */
[----:B------:R-:W-:Y:S01]  /*0d60*/  LOP3.LUT R7, RZ, R0, RZ, 0x33, !PT ;  /* 0x00000000ff077212 */ /* 0x000fe200078e33ff */
[----:B------:R-:W3:Y:S01]  /*0d70*/  LDC R26, c[0x0][0x610] ;  /* 0x00018400ff1a7b82 */ /* 0x000ee20000000800 */
[----:B------:R-:W-:Y:S05]  /*0d80*/  @!P0 BRA `(.L_x_10) ;  /* 0x0000000000288947 */ /* 0x000fea0003800000 */
[----:B------:R-:W4:Y:S02]  /*0d90*/  LDC R13, c[0x0][0x64c] ;  /* 0x00019300ff0d7b82 */ /* 0x000f240000000800 */
[----:B----4-:R-:W-:-:S05]  /*0da0*/  IADD3 R13, P0, R14, R13, RZ ;  /* 0x0000000d0e0d7210 */ /* 0x010fca0007f1e0ff */
        /* <DEDUP_REMOVED lines=8> */
.L_x_10:
[----:B-1----:R-:W-:Y:S01]  /*0e30*/  SHF.R.U64 R4, R4, R23, R5 ;  /* 0x0000001704047219 */ /* 0x002fe20000001205 */
[----:B0-----:R-:W-:Y:S01]  /*0e40*/  VIADD R5, R21, 0xffffffff ;  /* 0xffffffff15057836 */ /* 0x001fe20000000000 */
[----:B------:R-:W-:Y:S02]  /*0e50*/  SHF.L.U32 R0, R27, R24, RZ ;  /* 0x000000181b007219 */ /* 0x000fe400000006ff */
[----:B------:R-:W-:Y:S01]  /*0e60*/  LOP3.LUT R7, R30, R7, RZ, 0xc0, !PT ;  /* 0x000000071e077212 */ /* 0x000fe200078ec0ff */
[----:B------:R-:W-:Y:S01]  /*0e70*/  IMAD.MOV R8, RZ, RZ, -R4 ;  /* 0x000000ffff087224 */ /* 0x000fe200078e0a04 */
[----:B------:R-:W-:Y:S02]  /*0e80*/  SEL R3, R3, R20, !P1 ;  /* 0x0000001403037207 */ /* 0x000fe40004800000 */
[----:B------:R-:W-:Y:S01]  /*0e90*/  LOP3.LUT R5, R10, R5, RZ, 0xc0, !PT ;  /* 0x000000050a057212 */ /* 0x000fe200078ec0ff */
[----:B------:R-:W-:Y:S02]  /*0ea0*/  IMAD R4, R0, R4, R7 ;  /* 0x0000000400047224 */ /* 0x000fe400078e0207 */
[----:B--2---:R-:W-:-:S02]  /*0eb0*/  IMAD R0, R8, R25, R14 ;  /* 0x0000001908007224 */ /* 0x004fc400078e020e */
[----:B---3--:R-:W-:Y:S02]  /*0ec0*/  IMAD R3, R4, R26, R3 ;  /* 0x0000001a04037224 */ /* 0x008fe400078e0203 */
[----:B------:R-:W-:Y:S02]  /*0ed0*/  IMAD.MOV.U32 R7, RZ, RZ, 0x1 ;  /* 0x00000001ff077424 */ /* 0x000fe400078e00ff */
[----:B------:R-:W-:-:S03]  /*0ee0*/  IMAD R4, R0, R21, R5 ;  /* 0x0000001500047224 */ /* 0x000fc600078e0205 */
[----:B------:R-:W-:Y:S02]  /*0ef0*/  PRMT R0, R7, 0x7610, R0 ;  /* 0x0000761007007816 */ /* 0x000fe40000000000 */
[----:B------:R-:W-:Y:S02]  /*0f00*/  SEL R70, R4, R3, !P1 ;  /* 0x0000000304467207 */ /* 0x000fe40004800000 */
[----:B------:R-:W-:-:S07]  /*0f10*/  SEL R71, R3, R4, !P1 ;  /* 0x0000000403477207 */ /* 0x000fce0004800000 */
.L_x_8:
[----:B------:R-:W-:-:S08]  /*0f20*/  NOP ;  /* 0x0000000000007918 */ /* 0x000fd00000000000 */
[----:B------:R-:W0:Y:S02]  /*0f30*/  USETMAXREG.TRY_ALLOC.CTAPOOL UP0, 0xe8 ;  /* 0x000000e8000079c8 */ /* 0x000e240008000600 */
[----:B0-----:R-:W-:-:S13]  /*0f40*/  PLOP3.LUT P0, PT, PT, PT, UP0, 0x80, 0x0 ;  /* 0x000000000000781c */ /* 0x001fda0003f0f008 */
[----:B------:R-:W-:Y:S05]  /*0f50*/  @!P0 BRA `(.L_x_8) ;  /* 0xfffffffc00f08947 */ /* 0x000fea000383ffff */
[----:B------:R-:W-:Y:S01]  /*0f60*/  ULDC.64 UR4, c[0x0][0x598] ;  /* 0x0001660000047ab9 */ /* 0x000fe20000000a00 */
[----:B------:R-:W-:Y:S01]  /*0f70*/  ULDC.64 UR36, c[0x0][0x208] ;  /* 0x0000820000247ab9 */ /* 0x000fe20000000a00 */
[----:B------:R-:W-:-:S04]  /*0f80*/  ISETP.NE.U32.AND P0, PT, RZ, UR4, PT ;  /* 0x00000004ff007c0c */ /* 0x000fc8000bf05070 */
[----:B------:R-:W-:-:S13]  /*0f90*/  ISETP.NE.AND.EX P0, PT, RZ, UR5, PT, P0 ;  /* 0x00000005ff007c0c */ /* 0x000fda000bf05300 */
[----:B------:R-:W-:Y:S05]  /*0fa0*/  @!P0 BRA `(.L_x_11) ;  /* 0x00000000001c8947 */ /* 0x000fea0003800000 */
[----:B------:R-:W0:Y:S02]  /*0fb0*/  LDC.64 R4, c[0x0][0x598] ;  /* 0x00016600ff047b82 */ /* 0x000e240000000a00 */
[----:B0-----:R-:W2:Y:S02]  /*0fc0*/  LDG.E.64 R4, desc[UR36][R4.64] ;  /* 0x0000002404047981 */ /* 0x001ea4000c1e1b00 */
[----:B--2---:R-:W-:-:S04]  /*0fd0*/  ISETP.NE.U32.AND P0, PT, R4, RZ, PT ;  /* 0x000000ff0400720c */ /* 0x004fc80003f05070 */
[----:B------:R-:W-:-:S13]  /*0fe0*/  ISETP.NE.AND.EX P0, PT, R5, RZ, PT, P0 ;  /* 0x000000ff0500720c */ /* 0x000fda0003f05300 */
[----:B------:R-:W-:Y:S05]  /*0ff0*/  @!P0 BRA `(.L_x_11) ;  /* 0x0000000000088947 */ /* 0x000fea0003800000 */
[----:B------:R0:W5:Y:S01]  /*1000*/  LD.E R23, desc[UR36][R4.64] ;  /* 0x0000002404177980 */ /* 0x000162000c101900 */
[----:B------:R-:W-:Y:S05]  /*1010*/  BRA `(.L_x_12) ;  /* 0x0000000000247947 */ /* 0x000fea0003800000 */
.L_x_11:
[----:B------:R-:W-:Y:S02]  /*1020*/  ULDC.64 UR4, c[0x0][0x588] ;  /* 0x0001620000047ab9 */ /* 0x000fe40000000a00 */
[----:B------:R-:W-:-:S04]  /*1030*/  ISETP.NE.U32.AND P0, PT, RZ, UR4, PT ;  /* 0x00000004ff007c0c */ /* 0x000fc8000bf05070 */
[----:B------:R-:W-:-:S13]  /*1040*/  ISETP.NE.AND.EX P0, PT, RZ, UR5, PT, P0 ;  /* 0x00000005ff007c0c */ /* 0x000fda000bf05300 */
[----:B------:R-:W-:Y:S05]  /*1050*/  @!P0 BRA `(.L_x_13) ;  /* 0x00000000000c8947 */ /* 0x000fea0003800000 */
[----:B------:R-:W0:Y:S02]  /*1060*/  LDC.64 R4, c[0x0][0x588] ;  /* 0x00016200ff047b82 */ /* 0x000e240000000a00 */
[----:B0-----:R1:W5:Y:S01]  /*1070*/  LDG.E R23, desc[UR36][R4.64] ;  /* 0x0000002404177981 */ /* 0x001362000c1e1900 */
[----:B------:R-:W-:Y:S05]  /*1080*/  BRA `(.L_x_12) ;  /* 0x0000000000087947 */ /* 0x000fea0003800000 */
.L_x_13:
[----:B------:R-:W-:Y:S02]  /*1090*/  ULDC UR4, c[0x0][0x580] ;  /* 0x0001600000047ab9 */ /* 0x000fe40000000800 */
[----:B------:R-:W-:-:S07]  /*10a0*/  IMAD.U32 R23, RZ, RZ, UR4 ;  /* 0x00000004ff177e24 */ /* 0x000fce000f8e00ff */
.L_x_12:
[----:B------:R-:W-:Y:S02]  /*10b0*/  ULDC.64 UR4, c[0x0][0x5a0] ;  /* 0x0001680000047ab9 */ /* 0x000fe40000000a00 */
[----:B------:R-:W-:-:S04]  /*10c0*/  ISETP.NE.U32.AND P0, PT, RZ, UR4, PT ;  /* 0x00000004ff007c0c */ /* 0x000fc8000bf05070 */
[----:B------:R-:W-:-:S13]  /*10d0*/  ISETP.NE.AND.EX P0, PT, RZ, UR5, PT, P0 ;  /* 0x00000005ff007c0c */ /* 0x000fda000bf05300 */
[----:B------:R-:W-:Y:S05]  /*10e0*/  @!P0 BRA `(.L_x_14) ;  /* 0x00000000001c8947 */ /* 0x000fea0003800000 */
[----:B01----:R-:W0:Y:S02]  /*10f0*/  LDC.64 R4, c[0x0][0x5a0] ;  /* 0x00016800ff047b82 */ /* 0x003e240000000a00 */
[----:B0-----:R-:W2:Y:S02]  /*1100*/  LDG.E.64 R4, desc[UR36][R4.64] ;  /* 0x0000002404047981 */ /* 0x001ea4000c1e1b00 */
[----:B--2---:R-:W-:-:S04]  /*1110*/  ISETP.NE.U32.AND P0, PT, R4, RZ, PT ;  /* 0x000000ff0400720c */ /* 0x004fc80003f05070 */
[----:B------:R-:W-:-:S13]  /*1120*/  ISETP.NE.AND.EX P0, PT, R5, RZ, PT, P0 ;  /* 0x000000ff0500720c */ /* 0x000fda0003f05300 */
[----:B------:R-:W-:Y:S05]  /*1130*/  @!P0 BRA `(.L_x_14) ;  /* 0x0000000000088947 */ /* 0x000fea0003800000 */
[----:B------:R0:W5:Y:S01]  /*1140*/  LD.E R58, desc[UR36][R4.64] ;  /* 0x00000024043a7980 */ /* 0x000162000c101900 */
[----:B------:R-:W-:Y:S05]  /*1150*/  BRA `(.L_x_15) ;  /* 0x0000000000247947 */ /* 0x000fea0003800000 */
.L_x_14:
[----:B------:R-:W-:Y:S02]  /*1160*/  ULDC.64 UR4, c[0x0][0x590] ;  /* 0x0001640000047ab9 */ /* 0x000fe40000000a00 */
[----:B------:R-:W-:-:S04]  /*1170*/  ISETP.NE.U32.AND P0, PT, RZ, UR4, PT ;  /* 0x00000004ff007c0c */ /* 0x000fc8000bf05070 */
[----:B------:R-:W-:-:S13]  /*1180*/  ISETP.NE.AND.EX P0, PT, RZ, UR5, PT, P0 ;  /* 0x00000005ff007c0c */ /* 0x000fda000bf05300 */
[----:B------:R-:W-:Y:S05]  /*1190*/  @!P0 BRA `(.L_x_16) ;  /* 0x00000000000c8947 */ /* 0x000fea0003800000 */
[----:B------:R-:W2:Y:S02]  /*11a0*/  LDC.64 R58, c[0x0][0x590] ;  /* 0x00016400ff3a7b82 */ /* 0x000ea40000000a00 */
[----:B--2---:R2:W5:Y:S01]  /*11b0*/  LDG.E R58, desc[UR36][R58.64] ;  /* 0x000000243a3a7981 */ /* 0x004562000c1e1900 */
[----:B------:R-:W-:Y:S05]  /*11c0*/  BRA `(.L_x_15) ;  /* 0x0000000000087947 */ /* 0x000fea0003800000 */
.L_x_16:
[----:B------:R-:W-:Y:S02]  /*11d0*/  ULDC UR4, c[0x0][0x584] ;  /* 0x0001610000047ab9 */ /* 0x000fe40000000800 */
[----:B------:R-:W-:-:S07]  /*11e0*/  IMAD.U32 R58, RZ, RZ, UR4 ;  /* 0x00000004ff3a7e24 */ /* 0x000fce000f8e00ff */
.L_x_15:
[----:B------:R-:W-:-:S13]  /*11f0*/  LOP3.LUT P0, RZ, R0, 0xff, RZ, 0xc0, !PT ;  /* 0x000000ff00ff7812 */ /* 0x000fda000780c0ff */
[----:B------:R-:W-:Y:S05]  /*1200*/  @!P0 EXIT ;  /* 0x000000000000894d */ /* 0x000fea0003800000 */
[----:B------:R-:W3:Y:S01]  /*1210*/  LDC R61, c[0x0][0x658] ;  /* 0x00019600ff3d7b82 */ /* 0x000ee20000000800 */
[----:B------:R-:W-:Y:S01]  /*1220*/  ULDC.64 UR6, c[0x0][0x288] ;  /* 0x0000a20000067ab9 */ /* 0x000fe20000000a00 */
[----:B------:R-:W-:Y:S01]  /*1230*/  LOP3.LUT R6, R6, 0x1, RZ, 0xc0, !PT ;  /* 0x0000000106067812 */ /* 0x000fe200078ec0ff */
[----:B------:R-:W-:Y:S01]  /*1240*/  UIADD3 UR4, UR7, 0x7f, URZ ;  /* 0x0000007f07047890 */ /* 0x000fe2000fffe03f */
[----:B------:R-:W-:Y:S01]  /*1250*/  SHF.R.U32.HI R0, RZ, 0x2, R63 ;  /* 0x00000002ff007819 */ /* 0x000fe2000001163f */
[----:B------:R-:W-:Y:S01]  /*1260*/  IMAD.U32 R3, RZ, RZ, UR6 ;  /* 0x00000006ff037e24 */ /* 0x000fe2000f8e00ff */
[----:B------:R-:W-:Y:S01]  /*1270*/  SHF.R.U32.HI R11, RZ, 0x1, R11 ;  /* 0x00000001ff0b7819 */ /* 0x000fe2000001160b */
[----:B------:R-:W-:Y:S01]  /*1280*/  USHF.R.S32.HI UR5, URZ, 0x1f, UR4 ;  /* 0x0000001f3f057899 */ /* 0x000fe20008011404 */
[----:B01----:R-:W0:Y:S01]  /*1290*/  LDC.64 R4, c[0x0][0x5c8] ;  /* 0x00017200ff047b82 */ /* 0x003e220000000a00 */
[----:B------:R-:W-:Y:S01]  /*12a0*/  LOP3.LUT R62, R63, 0x3, RZ, 0xc0, !PT ;  /* 0x000000033f3e7812 */ /* 0x000fe200078ec0ff */
[----:B------:R-:W-:Y:S01]  /*12b0*/  IMAD.SHL.U32 R7, R6, 0x40, RZ ;  /* 0x0000004006077824 */ /* 0x000fe200078e00ff */
[----:B------:R-:W-:Y:S01]  /*12c0*/  LOP3.LUT R0, R0, 0x7, RZ, 0xc0, !PT ;  /* 0x0000000700007812 */ /* 0x000fe200078ec0ff */
[----:B------:R-:W-:Y:S01]  /*12d0*/  ULEA.HI UR5, UR5, UR4, URZ, 0x7 ;  /* 0x0000000405057291 */ /* 0x000fe2000f8f383f */
[----:B------:R-:W-:Y:S01]  /*12e0*/  LOP3.LUT R11, R11, 0x30, RZ, 0xc0, !PT ;  /* 0x000000300b0b7812 */ /* 0x000fe200078ec0ff */
[----:B------:R-:W-:Y:S01]  /*12f0*/  IMAD R62, R62, -0x2, R3 ;  /* 0xfffffffe3e3e7824 */ /* 0x000fe200078e0203 */
[--C-:B------:R-:W-:Y:S01]  /*1300*/  LOP3.LUT R56, R7, 0x40, R0.reuse, 0xe2, !PT ;  /* 0x0000004007387812 */ /* 0x100fe200078ee200 */
[----:B------:R-:W1:Y:S01]  /*1310*/  LDC R65, c[0x0][0x600] ;  /* 0x00018000ff417b82 */ /* 0x000e620000000800 */
[----:B------:R-:W-:Y:S01]  /*1320*/  IADD3 R3, RZ, -R11, -R0 ;  /* 0x8000000bff037210 */ /* 0x000fe20007ffe800 */
[----:B------:R-:W-:Y:S01]  /*1330*/  IMAD.MOV.U32 R0, RZ, RZ, -0x1 ;  /* 0xffffffffff007424 */ /* 0x000fe200078e00ff */
[----:B------:R-:W-:Y:S01]  /*1340*/  USHF.R.S32.HI UR43, URZ, 0x7, UR5 ;  /* 0x000000073f2b7899 */ /* 0x000fe20008011405 */
[----:B------:R-:W-:Y:S01]  /*1350*/  IMAD.MOV.U32 R8, RZ, RZ, 0x1 ;  /* 0x00000001ff087424 */ /* 0x000fe200078e00ff */
[C---:B------:R-:W-:Y:S01]  /*1360*/  LOP3.LUT R64, R63.reuse, 0x80, RZ, 0xc0, !PT ;  /* 0x000000803f407812 */ /* 0x040fe200078ec0ff */
[----:B------:R-:W-:Y:S01]  /*1370*/  IMAD R3, R6, -0x40, R3 ;  /* 0xffffffc006037824 */ /* 0x000fe200078e0203 */
[----:B------:R-:W-:Y:S01]  /*1380*/  UISETP.LT.AND UP0, UPT, UR43, 0x1, UPT ;  /* 0x000000012b00788c */ /* 0x000fe2000bf01270 */
[----:B---3--:R-:W-:Y:S01]  /*1390*/  SHF.L.U32 R0, R0, R61, RZ ;  /* 0x0000003d00007219 */ /* 0x008fe200000006ff */
[----:B------:R-:W-:Y:S01]  /*13a0*/  ULDC UR4, c[0x0][0x284] ;  /* 0x0000a10000047ab9 */ /* 0x000fe20000000800 */
[----:B------:R-:W-:Y:S01]  /*13b0*/  LOP3.LUT R56, R56, R11, RZ, 0xfc, !PT ;  /* 0x0000000b38387212 */ /* 0x000fe200078efcff */
[----:B------:R-:W-:Y:S01]  /*13c0*/  USEL UR44, UR43, 0x1, UP0 ;  /* 0x000000012b2c7887 */ /* 0x000fe20008000000 */
[----:B------:R-:W-:Y:S01]  /*13d0*/  SHF.L.U32 R61, R8, R61, RZ ;  /* 0x0000003d083d7219 */ /* 0x000fe200000006ff */
[----:B------:R-:W-:Y:S01]  /*13e0*/  IMAD.SHL.U32 R63, R63, 0x2, RZ ;  /* 0x000000023f3f7824 */ /* 0x000fe200078e00ff */
[----:B------:R-:W-:Y:S01]  /*13f0*/  LOP3.LUT R68, R18, 0x1, RZ, 0xfc, !PT ;  /* 0x0000000112447812 */ /* 0x000fe200078efcff */
[----:B------:R-:W-:Y:S01]  /*1400*/  VIADD R67, R3, UR4 ;  /* 0x0000000403437c36 */ /* 0x000fe20008000000 */
[C---:B0-----:R-:W-:Y:S01]  /*1410*/  SHF.L.U64.HI R60, R4.reuse, 0x3, R5 ;  /* 0x00000003043c7819 */ /* 0x041fe20000010205 */
[----:B--2---:R-:W-:Y:S01]  /*1420*/  IMAD.SHL.U32 R59, R4, 0x8, RZ ;  /* 0x00000008043b7824 */ /* 0x004fe200078e00ff */
[----:B------:R-:W-:Y:S01]  /*1430*/  SHF.R.U32.HI R64, RZ, 0x7, R64 ;  /* 0x00000007ff407819 */ /* 0x000fe20000011640 */
[----:B------:R-:W-:Y:S01]  /*1440*/  IMAD.MOV.U32 R57, RZ, RZ, RZ ;  /* 0x000000ffff397224 */ /* 0x000fe200078e00ff */
[----:B------:R-:W-:Y:S01]  /*1450*/  LOP3.LUT R66, RZ, R0, RZ, 0x33, !PT ;  /* 0x00000000ff427212 */ /* 0x000fe200078e33ff */
[----:B------:R-:W-:Y:S01]  /*1460*/  UIADD3 UR44, UR43, -UR44, URZ ;  /* 0x8000002c2b2c7290 */ /* 0x000fe2000fffe03f */
[----:B------:R-:W-:Y:S01]  /*1470*/  UMOV UR40, URZ ;  /* 0x0000003f00287c82 */ /* 0x000fe20008000000 */
[----:B-1----:R-:W-:Y:S01]  /*1480*/  VIADD R65, R65, 0xffffffff ;  /* 0xffffffff41417836 */ /* 0x002fe20000000000 */
[----:B------:R-:W-:-:S09]  /*1490*/  UMOV UR42, URZ ;  /* 0x0000003f002a7c82 */ /* 0x000fd20008000000 */
.L_x_98:
[----:B0-----:R-:W0:Y:S01]  /*14a0*/  SHFL.IDX PT, R0, R64, RZ, 0x1f ;  /* 0x00001fff40007589 */ /* 0x001e2200000e0000 */
[----:B-1----:R-:W1:Y:S01]  /*14b0*/  S2UR UR7, SR_CgaCtaId ;  /* 0x00000000000779c3 */ /* 0x002e620000008800 */
[----:B------:R-:W-:Y:S01]  /*14c0*/  UMOV UR6, 0x400 ;  /* 0x0000040000067882 */ /* 0x000fe20000000000 */
[----:B0-----:R-:W-:Y:S01]  /*14d0*/  R2UR UR4, R0 ;  /* 0x00000000000472ca */ /* 0x001fe200000e0000 */
[----:B-1----:R-:W-:-:S12]  /*14e0*/  ULEA UR6, UR7, UR6, 0x18 ;  /* 0x0000000607067291 */ /* 0x002fd8000f8ec03f */
[----:B------:R-:W-:-:S04]  /*14f0*/  ULEA.HI UR5, UR4, UR4, URZ, 0x1 ;  /* 0x0000000404057291 */ /* 0x000fc8000f8f083f */
[----:B------:R-:W-:-:S04]  /*1500*/  ULOP3.LUT UR5, UR5, 0x7fffe, URZ, 0xc0, !UPT ;  /* 0x0007fffe05057892 */ /* 0x000fc8000f8ec03f */
[----:B------:R-:W-:-:S03]  /*1510*/  UIADD3 UR5, UR4, -UR5, URZ ;  /* 0x8000000504057290 */ /* 0x000fc6000fffe03f */
[----:B------:R-:W-:Y:S01]  /*1520*/  ULDC UR4, c[0x0][0x28c] ;  /* 0x0000a30000047ab9 */ /* 0x000fe20000000800 */
[----:B------:R-:W-:Y:S01]  /*1530*/  ULEA UR5, UR5, UR6, 0xd ;  /* 0x0000000605057291 */ /* 0x000fe2000f8e683f */
[----:B------:R-:W-:-:S03]  /*1540*/  ISETP.LT.AND P0, PT, RZ, UR4, PT ;  /* 0x00000004ff007c0c */ /* 0x000fc6000bf01270 */
[----:B------:R-:W-:-:S04]  /*1550*/  UIADD3 UR5, UR5, 0x100, URZ ;  /* 0x0000010005057890 */ /* 0x000fc8000fffe03f */
[----:B------:R-:W-:-:S04]  /*1560*/  USHF.R.U32.HI UR5, URZ, 0x4, UR5 ;  /* 0x000000043f057899 */ /* 0x000fc80008011605 */
[----:B------:R-:W-:-:S04]  /*1570*/  ULOP3.LUT UR5, UR5, 0x3fff, URZ, 0xc0, !UPT ;  /* 0x00003fff05057892 */ /* 0x000fc8000f8ec03f */
[----:B------:R-:W-:Y:S01]  /*1580*/  ULOP3.LUT UR45, UR5, 0x10000, URZ, 0xfc, !UPT ;  /* 0x00010000052d7892 */ /* 0x000fe2000f8efc3f */
[----:B--2345:R-:W-:Y:S11]  /*1590*/  @P0 BRA `(.L_x_17) ;  /* 0x0000000000400947 */ /* 0x03cff60003800000 */
[----:B------:R-:W-:Y:S01]  /*15a0*/  MOV R0, 0x0 ;  /* 0x0000000000007802 */ /* 0x000fe20000000f00 */
[----:B------:R-:W-:Y:S01]  /*15b0*/  ULDC.64 UR4, c[0x4][0x68] ;  /* 0x01001a0000047ab9 */ /* 0x000fe20000000a00 */
[----:B------:R-:W-:Y:S01]  /*15c0*/  ULDC.64 UR6, c[0x4][0x8] ;  /* 0x0100020000067ab9 */ /* 0x000fe20000000a00 */
[----:B------:R-:W-:Y:S01]  /*15d0*/  IMAD.U32 R4, RZ, RZ, UR4 ;  /* 0x00000004ff047e24 */ /* 0x000fe2000f8e00ff */
[----:B------:R0:W1:Y:S01]  /*15e0*/  LDC.64 R14, c[0x4][R0] ;  /* 0x01000000000e7b82 */ /* 0x0000620000000a00 */
[----:B------:R-:W-:Y:S01]  /*15f0*/  IMAD.U32 R5, RZ, RZ, UR5 ;  /* 0x00000005ff057e24 */ /* 0x000fe2000f8e00ff */
[----:B------:R-:W-:Y:S01]  /*1600*/  ULDC.64 UR4, c[0x4][0x70] ;  /* 0x01001c0000047ab9 */ /* 0x000fe20000000a00 */
[----:B------:R-:W-:Y:S02]  /*1610*/  IMAD.U32 R10, RZ, RZ, UR6 ;  /* 0x00000006ff0a7e24 */ /* 0x000fe4000f8e00ff */
[----:B------:R-:W-:Y:S02]  /*1620*/  IMAD.U32 R6, RZ, RZ, UR4 ;  /* 0x00000004ff067e24 */ /* 0x000fe4000f8e00ff */
[----:B------:R-:W-:-:S02]  /*1630*/  IMAD.U32 R7, RZ, RZ, UR5 ;  /* 0x00000005ff077e24 */ /* 0x000fc4000f8e00ff */
[----:B------:R-:W-:Y:S02]  /*1640*/  IMAD.U32 R11, RZ, RZ, UR7 ;  /* 0x00000007ff0b7e24 */ /* 0x000fe4000f8e00ff */
[----:B------:R-:W-:Y:S02]  /*1650*/  IMAD.MOV.U32 R8, RZ, RZ, 0x1e1 ;  /* 0x000001e1ff087424 */ /* 0x000fe400078e00ff */
[----:B------:R-:W-:Y:S02]  /*1660*/  IMAD.MOV.U32 R12, RZ, RZ, 0x1 ;  /* 0x00000001ff0c7424 */ /* 0x000fe400078e00ff */
[----:B0-----:R-:W-:-:S07]  /*1670*/  IMAD.MOV.U32 R13, RZ, RZ, RZ ;  /* 0x000000ffff0d7224 */ /* 0x001fce00078e00ff */
[----:B------:R-:W-:-:S07]  /*1680*/  LEPC R20, `(.L_x_17) ;  /* 0x000000001014794e */ /* 0x000fce0000000000 */
[----:B-1---5:R-:W-:Y:S05]  /*1690*/  CALL.ABS.NOINC R14 ;  /* 0x000000000e007343 */ /* 0x022fea0003c00000 */
.L_x_17:
[----:B------:R-:W-:-:S13]  /*16a0*/  ISETP.NE.AND P0, PT, R68, 0x3, PT ;  /* 0x000000034400780c */ /* 0x000fda0003f05270 */
[----:B------:R-:W-:Y:S05]  /*16b0*/  @!P0 BRA `(.L_x_18) ;  /* 0x0000000000048947 */ /* 0x000fea0003800000 */
[----:B------:R-:W-:Y:S01]  /*16c0*/  BPT.TRAP 0x1 ;  /* 0x000000040000795c */ /* 0x000fe20000300000 */
.L_x_18:
[----:B------:R-:W0:Y:S01]  /*16d0*/  S2UR UR5, SR_CgaCtaId ;  /* 0x00000000000579c3 */ /* 0x000e220000008800 */
[----:B------:R-:W-:Y:S01]  /*16e0*/  UMOV UR4, 0x400 ;  /* 0x0000040000047882 */ /* 0x000fe20000000000 */
[----:B------:R-:W-:Y:S02]  /*16f0*/  IMAD.U32 R0, RZ, RZ, UR40 ;  /* 0x00000028ff007e24 */ /* 0x000fe4000f8e00ff */
[----:B------:R-:W-:-:S03]  /*1700*/  IMAD.U32 R3, RZ, RZ, UR42 ;  /* 0x0000002aff037e24 */ /* 0x000fc6000f8e00ff */
[----:B------:R-:W-:Y:S01]  /*1710*/  SHF.L.U32 R0, R0, 0x1f, RZ ;  /* 0x0000001f00007819 */ /* 0x000fe200000006ff */
[----:B0-----:R-:W-:-:S06]  /*1720*/  ULEA UR4, UR5, UR4, 0x18 ;  /* 0x0000000405047291 */ /* 0x001fcc000f8ec03f */
[----:B------:R-:W-:-:S04]  /*1730*/  IMAD.U32 R6, RZ, RZ, UR4 ;  /* 0x00000004ff067e24 */ /* 0x000fc8000f8e00ff */
[----:B------:R-:W-:-:S04]  /*1740*/  IMAD R3, R3, 0x8, R6 ;  /* 0x0000000803037824 */ /* 0x000fc800078e0206 */
[----:B------:R0:W1:Y:S01]  /*1750*/  SYNCS.PHASECHK.TRANS64.TRYWAIT P1, [R3+URZ], R0 ;  /* 0x00000000030075a7 */ /* 0x000062000802017f */
[----:B------:R-:W-:Y:S05]  /*1760*/  @!P0 BRA `(.L_x_19) ;  /* 0x0000000000048947 */ /* 0x000fea0003800000 */
[----:B------:R-:W-:Y:S01]  /*1770*/  BPT.TRAP 0x1 ;  /* 0x000000040000795c */ /* 0x000fe20000300000 */
.L_x_19:
[----:B------:R-:W-:-:S05]  /*1780*/  IMAD.U32 R4, RZ, RZ, UR44 ;  /* 0x0000002cff047e24 */ /* 0x000fca000f8e00ff */
[----:B------:R-:W-:Y:S01]  /*1790*/  ISETP.GE.AND P2, PT, R4, 0x1, PT ;  /* 0x000000010400780c */ /* 0x000fe20003f46270 */
[----:B-1----:R-:W-:-:S12]  /*17a0*/  @P1 BRA `(.L_x_20) ;  /* 0x0000000000081947 */ /* 0x002fd80003800000 */
[----:B------:R-:W1:Y:S02]  /*17b0*/  SYNCS.PHASECHK.TRANS64.TRYWAIT P1, [R3+URZ], R0 ;  /* 0x00000000030075a7 */ /* 0x000e64000802017f */
[----:B-1----:R-:W-:Y:S05]  /*17c0*/  @!P1 BRA `(.L_x_21) ;  /* 0x0000004c00549947 */ /* 0x002fea0003800000 */
.L_x_20:
[----:B------:R-:W-:Y:S05]  /*17d0*/  WARPSYNC.ALL ;  /* 0x0000000000007948 */ /* 0x000fea0003800000 */
[----:B------:R-:W-:Y:S01]  /*17e0*/  R2UR UR4, R6 ;  /* 0x00000000060472ca */ /* 0x000fe200000e0000 */
[----:B------:R-:W-:Y:S01]  /*17f0*/  ULEA UR5, UR42, UR45, 0xb ;  /* 0x0000002d2a057291 */ /* 0x000fe2000f8e583f */
[----:B------:R-:W-:Y:S01]  /*1800*/  WARPGROUP.ARRIVE ;  /* 0x00000000000079c5 */ /* 0x000fe20000000000 */
[----:B------:R-:W-:Y:S01]  /*1810*/  UMOV UR9, 0x40000040 ;  /* 0x4000004000097882 */ /* 0x000fe20000000000 */
[----:B------:R-:W-:-:S04]  /*1820*/  UMOV UR11, 0x40000040 ;  /* 0x40000040000b7882 */ /* 0x000fc80000000000 */
[----:B------:R-:W-:-:S05]  /*1830*/  UMOV UR8, UR5 ;  /* 0x0000000500087c82 */ /* 0x000fca0008000000 */
[----:B------:R-:W-:-:S04]  /*1840*/  UIADD3 UR4, UR4, 0x20100, URZ ;  /* 0x0002010004047890 */ /* 0x000fc8000fffe03f */
[----:B------:R-:W-:-:S04]  /*1850*/  USHF.R.U32.HI UR4, URZ, 0x4, UR4 ;  /* 0x000000043f047899 */ /* 0x000fc80008011604 */
[----:B------:R-:W-:-:S04]  /*1860*/  ULOP3.LUT UR4, UR4, 0x3fff, URZ, 0xc0, !UPT ;  /* 0x00003fff04047892 */ /* 0x000fc8000f8ec03f */
[----:B------:R-:W-:-:S04]  /*1870*/  ULOP3.LUT UR4, UR4, 0x10000, URZ, 0xfc, !UPT ;  /* 0x0001000004047892 */ /* 0x000fc8000f8efc3f */
[----:B------:R-:W-:-:S07]  /*1880*/  ULEA UR6, UR42, UR4, 0xa ;  /* 0x000000042a067291 */ /* 0x000fce000f8e503f */
[----:B------:R-:W-:Y:S02]  /*1890*/  UMOV UR10, UR6 ;  /* 0x00000006000a7c82 */ /* 0x000fe40008000000 */
[----:B------:R-:W-:Y:S01]  /*18a0*/  HGMMA.64x64x16.F32.BF16 R24, gdesc[UR8], RZ, !UPT, gsb0 ;  /* 0x00e00000081879f0 */ /* 0x000fe2000c0018ff */
[----:B------:R-:W-:Y:S02]  /*18b0*/  UIADD3 UR8, UR5, 0x2, URZ ;  /* 0x0000000205087890 */ /* 0x000fe4000fffe03f */
[----:B------:R-:W-:Y:S01]  /*18c0*/  UIADD3 UR10, UR6, 0x2, URZ ;  /* 0x00000002060a7890 */ /* 0x000fe2000fffe03f */
[----:B------:R-:W-:Y:S01]  /*18d0*/  UMOV UR9, 0x40000040 ;  /* 0x4000004000097882 */ /* 0x000fe20000000000 */
[----:B------:R-:W-:Y:S01]  /*18e0*/  UMOV UR11, 0x40000040 ;  /* 0x40000040000b7882 */ /* 0x000fe20000000000 */
[----:B------:R-:W-:Y:S02]  /*18f0*/  WARPGROUP.DEPBAR.LE gsb0, 0x0 ;  /* 0x00008000000079c5 */ /* 0x000fe40000010000 */
[----:B------:R-:W-:-:S06]  /*1900*/  WARPGROUP.ARRIVE ;  /* 0x00000000000079c5 */ /* 0x000fcc0000000000 */
[----:B------:R-:W-:Y:S01]  /*1910*/  HGMMA.64x64x16.F32.BF16 R24, gdesc[UR8], R24, gsb0 ;  /* 0x00e00000081879f0 */ /* 0x000fe20008001818 */
        /* <DEDUP_REMOVED lines=41> */
[----:B------:R-:W-:Y:S03]  /*1bb0*/  HGMMA.64x64x16.F32.BF16 R24, gdesc[UR8], R24, gsb0 ;  /* 0x00e00000081879f0 */ /* 0x000fe60008001818 */
[----:B------:R-:W-:Y:S02]  /*1bc0*/  WARPGROUP.DEPBAR.LE gsb0, 0x0 ;  /* 0x00008000000079c5 */ /* 0x000fe40000010000 */
[----:B------:R-:W-:Y:S05]  /*1bd0*/  @!P2 BRA `(.L_x_22) ;  /* 0x000000040098a947 */ /* 0x000fea0003800000 */
[----:B------:R-:W-:Y:S01]  /*1be0*/  UIADD3 UR5, UR42, 0x1, URZ ;  /* 0x000000012a057890 */ /* 0x000fe2000fffe03f */
[----:B01----:R-:W-:Y:S02]  /*1bf0*/  IMAD.U32 R0, RZ, RZ, UR44 ;  /* 0x0000002cff007e24 */ /* 0x003fe4000f8e00ff */
[----:B------:R-:W-:Y:S01]  /*1c00*/  IMAD.U32 R3, RZ, RZ, UR42 ;  /* 0x0000002aff037e24 */ /* 0x000fe2000f8e00ff */
[----:B------:R-:W-:-:S04]  /*1c10*/  UISETP.NE.AND UP0, UPT, UR5, 0x4, UPT ;  /* 0x000000040500788c */ /* 0x000fc8000bf05270 */
[----:B------:R-:W-:Y:S02]  /*1c20*/  USEL UR6, URZ, 0x1, UP0 ;  /* 0x000000013f067887 */ /* 0x000fe40008000000 */
[----:B------:R-:W-:Y:S02]  /*1c30*/  USEL UR5, UR5, URZ, UP0 ;  /* 0x0000003f05057287 */ /* 0x000fe40008000000 */
[----:B------:R-:W-:-:S06]  /*1c40*/  ULOP3.LUT UR6, UR40, UR6, URZ, 0x3c, !UPT ;  /* 0x0000000628067292 */ /* 0x000fcc000f8e3c3f */
[----:B------:R-:W-:-:S07]  /*1c50*/  IMAD.U32 R7, RZ, RZ, UR6 ;  /* 0x00000006ff077e24 */ /* 0x000fce000f8e00ff */
.L_x_29:
[----:B------:R-:W-:Y:S05]  /*1c60*/  @!P0 BRA `(.L_x_23) ;  /* 0x0000000000048947 */ /* 0x000fea0003800000 */
[----:B------:R-:W-:Y:S01]  /*1c70*/  BPT.TRAP 0x1 ;  /* 0x000000040000795c */ /* 0x000fe20000300000 */
.L_x_23:
[----:B------:R-:W0:Y:S01]  /*1c80*/  S2UR UR7, SR_CgaCtaId ;  /* 0x00000000000779c3 */ /* 0x000e220000008800 */
[----:B------:R-:W-:Y:S01]  /*1c90*/  UMOV UR6, 0x400 ;  /* 0x0000040000067882 */ /* 0x000fe20000000000 */
[----:B------:R-:W-:Y:S01]  /*1ca0*/  IMAD.U32 R5, RZ, RZ, UR5 ;  /* 0x00000005ff057e24 */ /* 0x000fe2000f8e00ff */
[----:B------:R-:W-:Y:S01]  /*1cb0*/  SHF.L.U32 R4, R7, 0x1f, RZ ;  /* 0x0000001f07047819 */ /* 0x000fe200000006ff */
[----:B0-----:R-:W-:-:S06]  /*1cc0*/  ULEA UR6, UR7, UR6, 0x18 ;  /* 0x0000000607067291 */ /* 0x001fcc000f8ec03f */
[----:B------:R-:W-:-:S04]  /*1cd0*/  IMAD.U32 R6, RZ, RZ, UR6 ;  /* 0x00000006ff067e24 */ /* 0x000fc8000f8e00ff */
[----:B------:R-:W-:-:S04]  /*1ce0*/  IMAD R5, R5, 0x8, R6 ;  /* 0x0000000805057824 */ /* 0x000fc800078e0206 */
[----:B------:R0:W1:Y:S01]  /*1cf0*/  SYNCS.PHASECHK.TRANS64.TRYWAIT P1, [R5+URZ], R4 ;  /* 0x00000004050075a7 */ /* 0x000062000802017f */
[----:B------:R-:W-:Y:S05]  /*1d00*/  @!P0 BRA `(.L_x_24) ;  /* 0x0000000000048947 */ /* 0x000fea0003800000 */
[----:B------:R-:W-:Y:S01]  /*1d10*/  BPT.TRAP 0x1 ;  /* 0x000000040000795c */ /* 0x000fe20000300000 */
.L_x_24:
[----:B-1----:R-:W-:Y:S05]  /*1d20*/  @P1 BRA `(.L_x_25) ;  /* 0x0000000000081947 */ /* 0x002fea0003800000 */
[----:B------:R-:W1:Y:S02]  /*1d30*/  SYNCS.PHASECHK.TRANS64.TRYWAIT P1, [R5+URZ], R4 ;  /* 0x00000004050075a7 */ /* 0x000e64000802017f */
[----:B-1----:R-:W-:Y:S05]  /*1d40*/  @!P1 BRA `(.L_x_26) ;  /* 0x0000004800089947 */ /* 0x002fea0003800000 */
.L_x_25:
[----:B------:R-:W-:Y:S01]  /*1d50*/  ULEA UR6, UR5, UR45, 0xb ;  /* 0x0000002d05067291 */ /* 0x000fe2000f8e583f */
[----:B------:R-:W-:Y:S01]  /*1d60*/  WARPGROUP.ARRIVE ;  /* 0x00000000000079c5 */ /* 0x000fe20000000000 */
[----:B------:R-:W-:Y:S01]  /*1d70*/  ULEA UR7, UR5, UR4, 0xa ;  /* 0x0000000405077291 */ /* 0x000fe2000f8e503f */
[----:B------:R-:W-:Y:S01]  /*1d80*/  UMOV UR9, 0x40000040 ;  /* 0x4000004000097882 */ /* 0x000fe20000000000 */
[----:B------:R-:W-:-:S03]  /*1d90*/  UMOV UR11, 0x40000040 ;  /* 0x40000040000b7882 */ /* 0x000fc60000000000 */
[----:B------:R-:W-:Y:S02]  /*1da0*/  UMOV UR8, UR6 ;  /* 0x0000000600087c82 */ /* 0x000fe40008000000 */
[----:B------:R-:W-:Y:S02]  /*1db0*/  UMOV UR10, UR7 ;  /* 0x00000007000a7c82 */ /* 0x000fe40008000000 */
[----:B------:R-:W-:Y:S01]  /*1dc0*/  HGMMA.64x64x16.F32.BF16 R24, gdesc[UR8], R24, gsb0 ;  /* 0x00e00000081879f0 */ /* 0x000fe20008001818 */
[----:B------:R-:W-:Y:S02]  /*1dd0*/  UIADD3 UR8, UR6, 0x2, URZ ;  /* 0x0000000206087890 */ /* 0x000fe4000fffe03f */
[----:B------:R-:W-:Y:S01]  /*1de0*/  UIADD3 UR10, UR7, 0x2, URZ ;  /* 0x00000002070a7890 */ /* 0x000fe2000fffe03f */
[----:B------:R-:W-:Y:S01]  /*1df0*/  UMOV UR9, 0x40000040 ;  /* 0x4000004000097882 */ /* 0x000fe20000000000 */
[----:B------:R-:W-:Y:S01]  /*1e00*/  UMOV UR11, 0x40000040 ;  /* 0x40000040000b7882 */ /* 0x000fe20000000000 */
[----:B------:R-:W-:-:S02]  /*1e10*/  WARPGROUP.DEPBAR.LE gsb0, 0x0 ;  /* 0x00008000000079c5 */ /* 0x000fc40000010000 */
        /* <DEDUP_REMOVED lines=46> */
[----:B------:R-:W-:Y:S01]  /*2100*/  BPT.TRAP 0x1 ;  /* 0x000000040000795c */ /* 0x000fe20000300000 */
.L_x_27:
[----:B------:R-:W-:-:S13]  /*2110*/  ISETP.NE.AND P1, PT, R22, RZ, PT ;  /* 0x000000ff1600720c */ /* 0x000fda0003f25270 */
[----:B01----:R-:W-:-:S04]  /*2120*/  @P1 IMAD R4, R3, 0x8, R6 ;  /* 0x0000000803041824 */ /* 0x003fc800078e0206 */
[----:B------:R-:W-:-:S05]  /*2130*/  @P1 VIADD R4, R4, 0x20 ;  /* 0x0000002004041836 */ /* 0x000fca0000000000 */
[----:B------:R-:W-:-:S04]  /*2140*/  @P1 PRMT R4, R19, 0x654, R4 ;  /* 0x0000065413041816 */ /* 0x000fc80000000004 */
[----:B------:R0:W-:Y:S01]  /*2150*/  @P1 SYNCS.ARRIVE.TRANS64.RED.A1T0 RZ, [R4+URZ], RZ ;  /* 0x000000ff04ff19a7 */ /* 0x0001e2000810043f */
[----:B------:R-:W-:-:S13]  /*2160*/  ISETP.GT.U32.AND P1, PT, R18, 0x1, PT ;  /* 0x000000011200780c */ /* 0x000fda0003f24070 */
[----:B0-----:R-:W-:Y:S05]  /*2170*/  @P1 BRA `(.L_x_28) ;  /* 0x0000000000041947 */ /* 0x001fea0003800000 */
[----:B------:R-:W-:Y:S01]  /*2180*/  BPT.TRAP 0x1 ;  /* 0x000000040000795c */ /* 0x000fe20000300000 */
.L_x_28:
[----:B------:R-:W-:Y:S01]  /*2190*/  UIADD3 UR5, UR5, 0x1, URZ ;  /* 0x0000000105057890 */ /* 0x000fe2000fffe03f */
[C---:B------:R-:W-:Y:S01]  /*21a0*/  ISETP.GT.AND P2, PT, R0.reuse, 0x1, PT ;  /* 0x000000010000780c */ /* 0x040fe20003f44270 */
[----:B------:R-:W-:Y:S02]  /*21b0*/  VIADD R3, R3, 0x1 ;  /* 0x0000000103037836 */ /* 0x000fe40000000000 */
[----:B------:R-:W-:Y:S01]  /*21c0*/  UISETP.NE.AND UP0, UPT, UR5, 0x4, UPT ;  /* 0x000000040500788c */ /* 0x000fe2000bf05270 */
[----:B------:R-:W-:Y:S02]  /*21d0*/  VIADD R0, R0, 0xffffffff ;  /* 0xffffffff00007836 */ /* 0x000fe40000000000 */
[C---:B------:R-:W-:Y:S01]  /*21e0*/  ISETP.NE.AND P1, PT, R3.reuse, 0x4, PT ;  /* 0x000000040300780c */ /* 0x040fe20003f25270 */
[----:B------:R-:W-:Y:S02]  /*21f0*/  USEL UR6, URZ, 0x1, UP0 ;  /* 0x000000013f067887 */ /* 0x000fe40008000000 */
[----:B------:R-:W-:Y:S01]  /*2200*/  USEL UR5, UR5, URZ, UP0 ;  /* 0x0000003f05057287 */ /* 0x000fe20008000000 */
[----:B------:R-:W-:-:S03]  /*2210*/  SEL R3, R3, RZ, P1 ;  /* 0x000000ff03037207 */ /* 0x000fc60000800000 */
[----:B------:R-:W-:Y:S01]  /*2220*/  LOP3.LUT R7, R7, UR6, RZ, 0x3c, !PT ;  /* 0x0000000607077c12 */ /* 0x000fe2000f8e3cff */
[----:B------:R-:W-:Y:S07]  /*2230*/  @P2 BRA `(.L_x_29) ;  /* 0xfffffff800882947 */ /* 0x000fee000383ffff */
.L_x_22:
[----:B01----:R-:W0:Y:S02]  /*2240*/  LDC R0, c[0x0][0x28c] ;  /* 0x0000a300ff007b82 */ /* 0x003e240000000800 */
[----:B0-----:R-:W-:-:S13]  /*2250*/  ISETP.GE.AND P1, PT, R0, 0x1, PT ;  /* 0x000000010000780c */ /* 0x001fda0003f26270 */
[----:B------:R-:W-:Y:S05]  /*2260*/  @!P1 BRA `(.L_x_30) ;  /* 0x0000000000389947 */ /* 0x000fea0003800000 */
[----:B------:R-:W-:Y:S05]  /*2270*/  @!P0 BRA `(.L_x_31) ;  /* 0x0000000000048947 */ /* 0x000fea0003800000 */
[----:B------:R-:W-:Y:S01]  /*2280*/  BPT.TRAP 0x1 ;  /* 0x000000040000795c */ /* 0x000fe20000300000 */
.L_x_31:
[----:B------:R-:W-:-:S13]  /*2290*/  ISETP.NE.AND P0, PT, R22, RZ, PT ;  /* 0x000000ff1600720c */ /* 0x000fda0003f05270 */
[----:B------:R-:W-:-:S05]  /*22a0*/  VOTEU.ANY UP0, P0 ;  /* 0x00000000003f7886 */ /* 0x000fca0000000100 */
[----:B------:R-:W-:-:S06]  /*22b0*/  @UP0 UIADD3 UR4, UR44, UR42, URZ ;  /* 0x0000002a2c040290 */ /* 0x000fcc000fffe03f */
[----:B------:R-:W-:-:S04]  /*22c0*/  IMAD.U32 R0, RZ, RZ, UR4 ;  /* 0x00000004ff007e24 */ /* 0x000fc8000f8e00ff */
[----:B------:R-:W-:-:S05]  /*22d0*/  @P0 IMAD.SHL.U32 R0, R0, 0x8, RZ ;  /* 0x0000000800000824 */ /* 0x000fca00078e00ff */
[----:B------:R-:W-:-:S04]  /*22e0*/  @P0 LOP3.LUT R0, R0, 0x18, RZ, 0xc0, !PT ;  /* 0x0000001800000812 */ /* 0x000fc800078ec0ff */
[----:B------:R-:W-:-:S04]  /*22f0*/  @P0 IADD3 R0, R6, 0x20, R0 ;  /* 0x0000002006000810 */ /* 0x000fc80007ffe000 */
[----:B------:R-:W-:-:S04]  /*2300*/  @P0 PRMT R0, R19, 0x654, R0 ;  /* 0x0000065413000816 */ /* 0x000fc80000000000 */
[----:B------:R0:W-:Y:S01]  /*2310*/  @P0 SYNCS.ARRIVE.TRANS64.RED.A1T0 RZ, [R0+URZ], RZ ;  /* 0x000000ff00ff09a7 */ /* 0x0001e2000810043f */
[----:B------:R-:W-:-:S13]  /*2320*/  ISETP.GT.U32.AND P0, PT, R18, 0x1, PT ;  /* 0x000000011200780c */ /* 0x000fda0003f04070 */
[----:B0-----:R-:W-:Y:S05]  /*2330*/  @P0 BRA `(.L_x_30) ;  /* 0x0000000000040947 */ /* 0x001fea0003800000 */
[----:B------:R-:W-:Y:S01]  /*2340*/  BPT.TRAP 0x1 ;  /* 0x000000040000795c */ /* 0x000fe20000300000 */
.L_x_30:
[----:B------:R-:W-:Y:S01]  /*2350*/  IMAD.SHL.U32 R3, R70, 0x40, RZ ;  /* 0x0000004046037824 */ /* 0x000fe200078e00ff */
[----:B------:R-:W-:Y:S01]  /*2360*/  ULDC UR6, c[0x0][0x288] ;  /* 0x0000a20000067ab9 */ /* 0x000fe20000000800 */
[----:B------:R-:W-:Y:S01]  /*2370*/  SHF.R.S32.HI R13, RZ, 0x1f, R69 ;  /* 0x0000001fff0d7819 */ /* 0x000fe20000011445 */
[----:B------:R-:W-:Y:S01]  /*2380*/  IMAD.SHL.U32 R6, R71, 0x80, RZ ;  /* 0x0000008047067824 */ /* 0x000fe200078e00ff */
[----:B------:R-:W-:Y:S01]  /*2390*/  ULDC.64 UR4, c[0x0][0x5d0] ;  /* 0x0001740000047ab9 */ /* 0x000fe20000000a00 */
[----:B------:R-:W-:Y:S01]  /*23a0*/  LOP3.LUT R10, R3, 0x6, R63, 0xf8, !PT ;  /* 0x00000006030a7812 */ /* 0x000fe200078ef83f */
[----:B------:R-:W-:Y:S01]  /*23b0*/  IMAD.WIDE R70, R71, 0x80, R56 ;  /* 0x0000008047467825 */ /* 0x000fe200078e0238 */
[----:B------:R-:W-:Y:S01]  /*23c0*/  ISETP.GE.AND P0, PT, R3, UR6, PT ;  /* 0x0000000603007c0c */ /* 0x000fe2000bf06270 */
[----:B------:R-:W-:Y:S01]  /*23d0*/  ULDC UR6, c[0x0][0x284] ;  /* 0x0000a10000067ab9 */ /* 0x000fe20000000800 */
[----:B------:R-:W-:Y:S01]  /*23e0*/  SHF.R.S32.HI R11, RZ, 0x1f, R10 ;  /* 0x0000001fff0b7819 */ /* 0x000fe2000001140a */
[----:B------:R-:W-:Y:S01]  /*23f0*/  IMAD R0, R13, UR4, RZ ;  /* 0x000000040d007c24 */ /* 0x000fe2000f8e02ff */
[----:B------:R-:W-:-:S03]  /*2400*/  ISETP.GE.OR P0, PT, R6, UR6, P0 ;  /* 0x0000000606007c0c */ /* 0x000fc60008706670 */
[C---:B------:R-:W-:Y:S02]  /*2410*/  IMAD R7, R69.reuse, UR5, R0 ;  /* 0x0000000545077c24 */ /* 0x040fe4000f8e0200 */
[----:B------:R-:W-:Y:S01]  /*2420*/  IMAD.WIDE.U32 R4, R69, UR4, R10 ;  /* 0x0000000445047c25 */ /* 0x000fe2000f8e000a */
[----:B------:R-:W-:-:S03]  /*2430*/  ULDC.64 UR4, c[0x0][0x5c8] ;  /* 0x0001720000047ab9 */ /* 0x000fc60000000a00 */
[----:B------:R-:W-:Y:S02]  /*2440*/  IMAD R9, R71, UR4, RZ ;  /* 0x0000000447097c24 */ /* 0x000fe4000f8e02ff */
[----:B------:R-:W-:Y:S02]  /*2450*/  IMAD.IADD R5, R5, 0x1, R7 ;  /* 0x0000000105057824 */ /* 0x000fe400078e0207 */
[C---:B------:R-:W-:Y:S02]  /*2460*/  IMAD R9, R70.reuse, UR5, R9 ;  /* 0x0000000546097c24 */ /* 0x040fe4000f8e0209 */
[----:B------:R-:W-:-:S04]  /*2470*/  IMAD.WIDE.U32 R72, R70, UR4, R4 ;  /* 0x0000000446487c25 */ /* 0x000fc8000f8e0004 */
[----:B------:R-:W-:Y:S01]  /*2480*/  IMAD.MOV.U32 R0, RZ, RZ, -0x1 ;  /* 0xffffffffff007424 */ /* 0x000fe200078e00ff */
[----:B------:R-:W-:Y:S06]  /*2490*/  @P0 BRA `(.L_x_32) ;  /* 0x00000020009c0947 */ /* 0x000fec0003800000 */
[----:B-----5:R-:W-:Y:S01]  /*24a0*/  FSETP.NEU.AND P0, PT, R58, RZ, PT ;  /* 0x000000ff3a00720b */ /* 0x020fe20003f0d000 */
[----:B------:R-:W-:Y:S01]  /*24b0*/  IMAD.IADD R4, R62, 0x1, -R3 ;  /* 0x000000013e047824 */ /* 0x000fe200078e0a03 */
[----:B------:R-:W-:Y:S01]  /*24c0*/  BSSY B0, `(.L_x_32) ;  /* 0x0000224000007945 */ /* 0x000fe20003800000 */
[----:B------:R-:W-:Y:S02]  /*24d0*/  IMAD.IADD R3, R67, 0x1, -R6 ;  /* 0x0000000143037824 */ /* 0x000fe400078e0a06 */
[----:B------:R-:W-:Y:S01]  /*24e0*/  IMAD.IADD R83, R73, 0x1, R9 ;  /* 0x0000000149537824 */ /* 0x000fe200078e0209 */
[----:B------:R-:W-:-:S04]  /*24f0*/  ISETP.GT.AND P2, PT, R4, RZ, PT ;  /* 0x000000ff0400720c */ /* 0x000fc80003f44270 */
[----:B------:R-:W-:-:S03]  /*2500*/  ISETP.GT.AND P1, PT, R3, RZ, P2 ;  /* 0x000000ff0300720c */ /* 0x000fc60001724270 */
[----:B------:R-:W-:Y:S10]  /*2510*/  @!P0 BRA `(.L_x_33) ;  /* 0x0000001400e88947 */ /* 0x000ff40003800000 */
[----:B------:R-:W0:Y:S01]  /*2520*/  LDC.64 R76, c[0x0][0x5b8] ;  /* 0x00016e00ff4c7b82 */ /* 0x000e220000000a00 */
[----:B------:R-:W-:-:S07]  /*2530*/  ULDC.64 UR4, c[0x0][0x5c0] ;  /* 0x0001700000047ab9 */ /* 0x000fce0000000a00 */
[----:B------:R-:W1:Y:S08]  /*2540*/  LDC.64 R78, c[0x0][0x5b0] ;  /* 0x00016c00ff4e7b82 */ /* 0x000e700000000a00 */
[----:B------:R-:W2:Y:S01]  /*2550*/  LDC.64 R80, c[0x0][0x5a8] ;  /* 0x00016a00ff507b82 */ /* 0x000ea20000000a00 */
[-C--:B0-----:R-:W-:Y:S02]  /*2560*/  IMAD R6, R13, R76.reuse, RZ ;  /* 0x0000004c0d067224 */ /* 0x081fe400078e02ff */
[----:B------:R-:W-:-:S04]  /*2570*/  IMAD.WIDE.U32 R74, R69, R76, R10 ;  /* 0x0000004c454a7225 */ /* 0x000fc800078e000a */
[----:B------:R-:W-:Y:S02]  /*2580*/  IMAD R73, R69, R77, R6 ;  /* 0x0000004d45497224 */ /* 0x000fe400078e0206 */
[-C--:B-1----:R-:W-:Y:S02]  /*2590*/  IMAD R5, R71, R78.reuse, RZ ;  /* 0x0000004e47057224 */ /* 0x082fe400078e02ff */
[----:B------:R-:W-:Y:S02]  /*25a0*/  IMAD.IADD R13, R75, 0x1, R73 ;  /* 0x000000014b0d7824 */ /* 0x000fe400078e0249 */
[----:B------:R-:W-:Y:S02]  /*25b0*/  IMAD.MOV.U32 R12, RZ, RZ, R74 ;  /* 0x000000ffff0c7224 */ /* 0x000fe400078e004a */
[C---:B------:R-:W-:Y:S02]  /*25c0*/  IMAD R77, R70.reuse, R79, R5 ;  /* 0x0000004f464d7224 */ /* 0x040fe400078e0205 */
[----:B------:R-:W-:-:S04]  /*25d0*/  IMAD.WIDE.U32 R6, R70, R78, R12 ;  /* 0x0000004e46067225 */ /* 0x000fc800078e000c */
[----:B------:R-:W-:Y:S01]  /*25e0*/  IMAD.IADD R5, R7, 0x1, R77 ;  /* 0x0000000107057824 */ /* 0x000fe200078e024d */
[----:B--2---:R-:W-:-:S04]  /*25f0*/  LEA R14, P0, R6, R80, 0x1 ;  /* 0x00000050060e7211 */ /* 0x004fc800078008ff */
[----:B------:R-:W-:-:S05]  /*2600*/  LEA.HI.X R15, R6, R81, R5, 0x1, P0 ;  /* 0x00000051060f7211 */ /* 0x000fca00000f0c05 */
[----:B------:R0:W2:Y:S01]  /*2610*/  @P1 LDG.E.LTC128B.U16 R5, desc[UR36][R14.64] ;  /* 0x000000240e051981 */ /* 0x0000a2000c1e1520 */
[----:B------:R-:W-:Y:S01]  /*2620*/  LEA R8, P0, R72, UR4, 0x1 ;  /* 0x0000000448087c11 */ /* 0x000fe2000f8008ff */
[----:B------:R-:W-:Y:S01]  /*2630*/  IMAD.WIDE.U32 R6, R70, R78, R10 ;  /* 0x0000004e46067225 */ /* 0x000fe200078e000a */
[----:B------:R-:W-:Y:S03]  /*2640*/  BSSY B1, `(.L_x_34) ;  /* 0x0000012000017945 */ /* 0x000fe60003800000 */
[----:B------:R-:W-:Y:S02]  /*2650*/  IMAD.IADD R7, R77, 0x1, R7 ;  /* 0x000000014d077824 */ /* 0x000fe400078e0207 */
[----:B------:R-:W-:Y:S01]  /*2660*/  IMAD.WIDE.U32 R20, R69, R76, R6 ;  /* 0x0000004c45147225 */ /* 0x000fe200078e0006 */
[----:B0-----:R-:W-:-:S03]  /*2670*/  SHF.L.U64.HI R15, R78, 0x3, R79 ;  /* 0x000000034e0f7819 */ /* 0x001fc6000001024f */
[----:B------:R-:W-:Y:S01]  /*2680*/  IMAD.IADD R7, R73, 0x1, R21 ;  /* 0x0000000149077824 */ /* 0x000fe200078e0215 */
[----:B------:R-:W-:Y:S01]  /*2690*/  LEA R6, P4, R20, R80, 0x1 ;  /* 0x0000005014067211 */ /* 0x000fe200078808ff */
[----:B------:R-:W-:-:S03]  /*26a0*/  IMAD.SHL.U32 R14, R78, 0x8, RZ ;  /* 0x000000084e0e7824 */ /* 0x000fc600078e00ff */
[----:B------:R-:W-:Y:S01]  /*26b0*/  LEA.HI.X R7, R20, R81, R7, 0x1, P4 ;  /* 0x0000005114077211 */ /* 0x000fe200020f0c07 */
[----:B--2---:R-:W-:-:S04]  /*26c0*/  IMAD.U32 R9, R5, 0x10000, RZ ;  /* 0x0001000005097824 */ /* 0x004fc800078e00ff */
[----:B------:R-:W-:-:S04]  /*26d0*/  FMUL R9, R9, R58 ;  /* 0x0000003a09097220 */ /* 0x000fc80000400000 */
[----:B------:R-:W-:Y:S01]  /*26e0*/  FFMA R24, R24, R23, R9 ;  /* 0x0000001718187223 */ /* 0x000fe20000000009 */
[----:B------:R-:W-:Y:S02]  /*26f0*/  LEA.HI.X R9, R72, UR5, R83, 0x1, P0 ;  /* 0x0000000548097c11 */ /* 0x000fe400080f0c53 */
[----:B------:R-:W-:Y:S02]  /*2700*/  ISETP.GT.AND P0, PT, R4, 0x1, PT ;  /* 0x000000010400780c */ /* 0x000fe40003f04270 */
[----:B------:R-:W-:Y:S02]  /*2710*/  F2FP.BF16.F32.PACK_AB R24, RZ, R24 ;  /* 0x00000018ff18723e */ /* 0x000fe400000010ff */
[----:B------:R-:W-:-:S03]  /*2720*/  ISETP.GT.AND P3, PT, R3, RZ, P0 ;  /* 0x000000ff0300720c */ /* 0x000fc60000764270 */
[----:B------:R0:W-:Y:S10]  /*2730*/  @P1 STG.E.U16 desc[UR36][R8.64], R24 ;  /* 0x0000001808001986 */ /* 0x0001f4000c101524 */
[----:B------:R-:W-:Y:S05]  /*2740*/  @!P3 BRA `(.L_x_35) ;  /* 0x000000000004b947 */ /* 0x000fea0003800000 */
[----:B------:R1:W5:Y:S02]  /*2750*/  LDG.E.LTC128B.U16 R5, desc[UR36][R6.64+0x2] ;  /* 0x0000022406057981 */ /* 0x000364000c1e1520 */
.L_x_35:
[----:B------:R-:W-:Y:S05]  /*2760*/  BSYNC B1 ;  /* 0x0000000000017941 */ /* 0x000fea0003800000 */
.L_x_34:
[----:B-----5:R-:W-:Y:S01]  /*2770*/  IMAD.U32 R71, R5, 0x10000, RZ ;  /* 0x0001000005477824 */ /* 0x020fe200078e00ff */
[----:B------:R-:W-:Y:S01]  /*2780*/  ISETP.GT.AND P2, PT, R3, 0x8, P2 ;  /* 0x000000080300780c */ /* 0x000fe20001744270 */
[----:B------:R-:W-:Y:S01]  /*2790*/  IMAD.WIDE.U32 R20, R70, R78, R14 ;  /* 0x0000004e46147225 */ /* 0x000fe200078e000e */
[----:B0-----:R-:W-:-:S03]  /*27a0*/  PRMT R24, R5, 0x7610, R24 ;  /* 0x0000761005187816 */ /* 0x001fc60000000018 */
[----:B------:R-:W-:Y:S01]  /*27b0*/  FMUL R12, R71, R58 ;  /* 0x0000003a470c7220 */ /* 0x000fe20000400000 */
[----:B------:R-:W-:Y:S01]  /*27c0*/  IMAD.IADD R77, R77, 0x1, R21 ;  /* 0x000000014d4d7824 */ /* 0x000fe200078e0215 */
[----:B------:R-:W-:Y:S02]  /*27d0*/  IADD3 R74, P1, R74, R20, RZ ;  /* 0x000000144a4a7210 */ /* 0x000fe40007f3e0ff */
[----:B------:R-:W-:-:S03]  /*27e0*/  FFMA R12, R25, R23, R12 ;  /* 0x00000017190c7223 */ /* 0x000fc6000000000c */
[----:B------:R-:W-:Y:S02]  /*27f0*/  IMAD.X R13, R77, 0x1, R13, P1 ;  /* 0x000000014d0d7824 */ /* 0x000fe400008e060d */
[----:B------:R-:W-:Y:S02]  /*2800*/  F2FP.BF16.F32.PACK_AB R12, RZ, R12 ;  /* 0x0000000cff0c723e */ /* 0x000fe400000010ff */
[----:B------:R-:W-:Y:S02]  /*2810*/  LEA R14, P1, R74, R80, 0x1 ;  /* 0x000000504a0e7211 */ /* 0x000fe400078208ff */
[----:B------:R-:W-:Y:S02]  /*2820*/  PRMT R21, R12, 0x7610, R21 ;  /* 0x000076100c157816 */ /* 0x000fe40000000015 */
[----:B------:R-:W-:-:S03]  /*2830*/  LEA.HI.X R15, R74, R81, R13, 0x1, P1 ;  /* 0x000000514a0f7211 */ /* 0x000fc600008f0c0d */
[----:B------:R0:W-:Y:S04]  /*2840*/  @P3 STG.E.U16 desc[UR36][R8.64+0x2], R21 ;  /* 0x0000021508003986 */ /* 0x0001e8000c101524 */
[----:B------:R-:W2:Y:S01]  /*2850*/  @P2 LDG.E.LTC128B.U16 R24, desc[UR36][R14.64] ;  /* 0x000000240e182981 */ /* 0x000ea2000c1e1520 */
[----:B------:R-:W-:Y:S01]  /*2860*/  IADD3 R20, P1, R10, R20, RZ ;  /* 0x000000140a147210 */ /* 0x000fe20007f3e0ff */
[----:B------:R-:W-:Y:S01]  /*2870*/  BSSY B1, `(.L_x_36) ;  /* 0x0000011000017945 */ /* 0x000fe20003800000 */
[----:B------:R-:W-:Y:S02]  /*2880*/  SHF.L.U64.HI R13, R59, 0x1, R60 ;  /* 0x000000013b0d7819 */ /* 0x000fe4000001023c */
[----:B------:R-:W-:Y:S01]  /*2890*/  ISETP.GT.AND P0, PT, R3, 0x8, P0 ;  /* 0x000000080300780c */ /* 0x000fe20000704270 */
[----:B0-----:R-:W-:Y:S01]  /*28a0*/  IMAD.X R21, R11, 0x1, R77, P1 ;  /* 0x000000010b157824 */ /* 0x001fe200008e064d */
[----:B------:R-:W-:Y:S01]  /*28b0*/  LEA R12, P1, R59, R8, 0x1 ;  /* 0x000000083b0c7211 */ /* 0x000fe200078208ff */
[----:B------:R-:W-:-:S04]  /*28c0*/  IMAD.WIDE.U32 R20, R69, R76, R20 ;  /* 0x0000004c45147225 */ /* 0x000fc800078e0014 */
[----:B------:R-:W-:Y:S01]  /*28d0*/  IMAD.X R13, R13, 0x1, R9, P1 ;  /* 0x000000010d0d7824 */ /* 0x000fe200008e0609 */
[----:B------:R-:W-:Y:S01]  /*28e0*/  LEA R10, P3, R20, R80, 0x1 ;  /* 0x00000050140a7211 */ /* 0x000fe200078608ff */
[----:B------:R-:W-:-:S05]  /*28f0*/  IMAD.IADD R11, R73, 0x1, R21 ;  /* 0x00000001490b7824 */ /* 0x000fca00078e0215 */
[----:B------:R-:W-:Y:S01]  /*2900*/  LEA.HI.X R11, R20, R81, R11, 0x1, P3 ;  /* 0x00000051140b7211 */ /* 0x000fe200018f0c0b */
[----:B--2---:R-:W-:-:S04]  /*2910*/  IMAD.U32 R5, R24, 0x10000, RZ ;  /* 0x0001000018057824 */ /* 0x004fc800078e00ff */
[----:B------:R-:W-:-:S04]  /*2920*/  FMUL R5, R5, R58 ;  /* 0x0000003a05057220 */ /* 0x000fc80000400000 */
[----:B------:R-:W-:-:S05]  /*2930*/  FFMA R5, R26, R23, R5 ;  /* 0x000000171a057223 */ /* 0x000fca0000000005 */
[----:B------:R-:W-:-:S05]  /*2940*/  F2FP.BF16.F32.PACK_AB R5, RZ, R5 ;  /* 0x00000005ff05723e */ /* 0x000fca00000010ff */
[----:B------:R0:W-:Y:S01]  /*2950*/  @P2 STG.E.U16 desc[UR36][R12.64], R5 ;  /* 0x000000050c002986 */ /* 0x0001e2000c101524 */
[----:B------:R-:W-:Y:S05]  /*2960*/  @!P0 BRA `(.L_x_37) ;  /* 0x0000000000048947 */ /* 0x000fea0003800000 */
[----:B------:R2:W5:Y:S02]  /*2970*/  LDG.E.LTC128B.U16 R24, desc[UR36][R10.64+0x2] ;  /* 0x000002240a187981 */ /* 0x000564000c1e1520 */
.L_x_37:
[----:B------:R-:W-:Y:S05]  /*2980*/  BSYNC B1 ;  /* 0x0000000000017941 */ /* 0x000fea0003800000 */
.L_x_36:
[----:B0----5:R-:W-:Y:S01]  /*2990*/  IMAD.U32 R5, R24, 0x10000, RZ ;  /* 0x0001000018057824 */ /* 0x021fe200078e00ff */
[----:B------:R-:W-:Y:S01]  /*29a0*/  ISETP.GT.AND P1, PT, R4, 0x8, PT ;  /* 0x000000080400780c */ /* 0x000fe20003f24270 */
[----:B------:R-:W-:Y:S02]  /*29b0*/  BSSY B1, `(.L_x_38) ;  /* 0x0000008000017945 */ /* 0x000fe40003800000 */
[----:B------:R-:W-:Y:S01]  /*29c0*/  FMUL R14, R5, R58 ;  /* 0x0000003a050e7220 */ /* 0x000fe20000400000 */
[----:B------:R-:W-:-:S03]  /*29d0*/  ISETP.GT.AND P2, PT, R3, RZ, P1 ;  /* 0x000000ff0300720c */ /* 0x000fc60000f44270 */
[----:B------:R-:W-:-:S05]  /*29e0*/  FFMA R14, R27, R23, R14 ;  /* 0x000000171b0e7223 */ /* 0x000fca000000000e */
[----:B------:R-:W-:-:S05]  /*29f0*/  F2FP.BF16.F32.PACK_AB R14, RZ, R14 ;  /* 0x0000000eff0e723e */ /* 0x000fca00000010ff */
[----:B------:R0:W-:Y:S01]  /*2a00*/  @P0 STG.E.U16 desc[UR36][R12.64+0x2], R14 ;  /* 0x0000020e0c000986 */ /* 0x0001e2000c101524 */
[----:B------:R-:W-:Y:S05]  /*2a10*/  @!P2 BRA `(.L_x_39) ;  /* 0x000000000004a947 */ /* 0x000fea0003800000 */
[----:B------:R3:W5:Y:S02]  /*2a20*/  LDG.E.LTC128B.U16 R24, desc[UR36][R6.64+0x10] ;  /* 0x0000102406187981 */ /* 0x000764000c1e1520 */
.L_x_39:
[----:B------:R-:W-:Y:S05]  /*2a30*/  BSYNC B1 ;  /* 0x0000000000017941 */ /* 0x000fea0003800000 */
.L_x_38:
[----:B-----5:R-:W-:Y:S01]  /*2a40*/  IMAD.U32 R5, R24, 0x10000, RZ ;  /* 0x0001000018057824 */ /* 0x020fe200078e00ff */
        /* <DEDUP_REMOVED lines=9> */
.L_x_41:
[----:B------:R-:W-:Y:S05]  /*2ae0*/  BSYNC B1 ;  /* 0x0000000000017941 */ /* 0x000fea0003800000 */
.L_x_40:
[----:B----45:R-:W-:Y:S01]  /*2af0*/  IMAD.U32 R5, R24, 0x10000, RZ ;  /* 0x0001000018057824 */ /* 0x030fe200078e00ff */
[----:B------:R-:W-:Y:S01]  /*2b00*/  ISETP.GT.AND P1, PT, R3, 0x8, P1 ;  /* 0x000000080300780c */ /* 0x000fe20000f24270 */
[----:B------:R-:W-:Y:S02]  /*2b10*/  BSSY B1, `(.L_x_42) ;  /* 0x0000007000017945 */ /* 0x000fe40003800000 */
[----:B0-----:R-:W-:-:S04]  /*2b20*/  FMUL R14, R5, R58 ;  /* 0x0000003a050e7220 */ /* 0x001fc80000400000 */
[----:B------:R-:W-:-:S05]  /*2b30*/  FFMA R14, R29, R23, R14 ;  /* 0x000000171d0e7223 */ /* 0x000fca000000000e */
[----:B------:R-:W-:-:S05]  /*2b40*/  F2FP.BF16.F32.PACK_AB R14, RZ, R14 ;  /* 0x0000000eff0e723e */ /* 0x000fca00000010ff */
[----:B------:R0:W-:Y:S01]  /*2b50*/  @P3 STG.E.U16 desc[UR36][R8.64+0x12], R14 ;  /* 0x0000120e08003986 */ /* 0x0001e2000c101524 */
[----:B------:R-:W-:Y:S05]  /*2b60*/  @!P1 BRA `(.L_x_43) ;  /* 0x0000000000049947 */ /* 0x000fea0003800000 */
[----:B------:R4:W5:Y:S02]  /*2b70*/  LDG.E.LTC128B.U16 R24, desc[UR36][R10.64+0x10] ;  /* 0x000010240a187981 */ /* 0x000964000c1e1520 */
.L_x_43:
[----:B------:R-:W-:Y:S05]  /*2b80*/  BSYNC B1 ;  /* 0x0000000000017941 */ /* 0x000fea0003800000 */
.L_x_42:
[----:B-----5:R-:W-:Y:S01]  /*2b90*/  IMAD.U32 R5, R24, 0x10000, RZ ;  /* 0x0001000018057824 */ /* 0x020fe200078e00ff */
[----:B------:R-:W-:Y:S01]  /*2ba0*/  ISETP.GT.AND P0, PT, R3, 0x8, P0 ;  /* 0x000000080300780c */ /* 0x000fe20000704270 */
[----:B------:R-:W-:Y:S02]  /*2bb0*/  BSSY B1, `(.L_x_44) ;  /* 0x0000007000017945 */ /* 0x000fe40003800000 */
[----:B------:R-:W-:-:S04]  /*2bc0*/  FMUL R5, R5, R58 ;  /* 0x0000003a05057220 */ /* 0x000fc80000400000 */
[----:B------:R-:W-:-:S05]  /*2bd0*/  FFMA R5, R30, R23, R5 ;  /* 0x000000171e057223 */ /* 0x000fca0000000005 */
[----:B------:R-:W-:-:S05]  /*2be0*/  F2FP.BF16.F32.PACK_AB R5, RZ, R5 ;  /* 0x00000005ff05723e */ /* 0x000fca00000010ff */
[----:B------:R0:W-:Y:S01]  /*2bf0*/  @P1 STG.E.U16 desc[UR36][R12.64+0x10], R5 ;  /* 0x000010050c001986 */ /* 0x0001e2000c101524 */
[----:B------:R-:W-:Y:S05]  /*2c00*/  @!P0 BRA `(.L_x_45) ;  /* 0x0000000000048947 */ /* 0x000fea0003800000 */
[----:B------:R0:W5:Y:S02]  /*2c10*/  LDG.E.LTC128B.U16 R24, desc[UR36][R10.64+0x12] ;  /* 0x000012240a187981 */ /* 0x000164000c1e1520 */
.L_x_45:
[----:B------:R-:W-:Y:S05]  /*2c20*/  BSYNC B1 ;  /* 0x0000000000017941 */ /* 0x000fea0003800000 */
.L_x_44:
        /* <DEDUP_REMOVED lines=10> */
.L_x_47:
[----:B------:R-:W-:Y:S05]  /*2cd0*/  BSYNC B1 ;  /* 0x0000000000017941 */ /* 0x000fea0003800000 */
.L_x_46:
        /* <DEDUP_REMOVED lines=10> */
.L_x_49:
[----:B------:R-:W-:Y:S05]  /*2d80*/  BSYNC B1 ;  /* 0x0000000000017941 */ /* 0x000fea0003800000 */
.L_x_48:
[----:B0----5:R-:W-:Y:S01]  /*2d90*/  IMAD.U32 R5, R24, 0x10000, RZ ;  /* 0x0001000018057824 */ /* 0x021fe200078e00ff */
        /* <DEDUP_REMOVED lines=8> */
.L_x_51:
[----:B------:R-:W-:Y:S05]  /*2e20*/  BSYNC B1 ;  /* 0x0000000000017941 */ /* 0x000fea0003800000 */
.L_x_50:
        /* <DEDUP_REMOVED lines=9> */
.L_x_53:
[----:B------:R-:W-:Y:S05]  /*2ec0*/  BSYNC B1 ;  /* 0x0000000000017941 */ /* 0x000fea0003800000 */
.L_x_52:
        /* <DEDUP_REMOVED lines=10> */
.L_x_55:
[----:B------:R-:W-:Y:S05]  /*2f70*/  BSYNC B1 ;  /* 0x0000000000017941 */ /* 0x000fea0003800000 */
.L_x_54:
        /* <DEDUP_REMOVED lines=10> */
.L_x_57:
[----:B------:R-:W-:Y:S05]  /*3020*/  BSYNC B1 ;  /* 0x0000000000017941 */ /* 0x000fea0003800000 */
.L_x_56:
        /* <DEDUP_REMOVED lines=9> */
.L_x_59:
[----:B------:R-:W-:Y:S05]  /*30c0*/  BSYNC B1 ;  /* 0x0000000000017941 */ /* 0x000fea0003800000 */
.L_x_58:
        /* <DEDUP_REMOVED lines=9> */
.L_x_61:
[----:B------:R-:W-:Y:S05]  /*3160*/  BSYNC B1 ;  /* 0x0000000000017941 */ /* 0x000fea0003800000 */
.L_x_60:
        /* <DEDUP_REMOVED lines=10> */
.L_x_63:
[----:B------:R-:W-:Y:S05]  /*3210*/  BSYNC B1 ;  /* 0x0000000000017941 */ /* 0x000fea0003800000 */
.L_x_62:
        /* <DEDUP_REMOVED lines=10> */
.L_x_65:
[----:B------:R-:W-:Y:S05]  /*32c0*/  BSYNC B1 ;  /* 0x0000000000017941 */ /* 0x000fea0003800000 */
.L_x_64:
        /* <DEDUP_REMOVED lines=9> */
.L_x_67:
[----:B------:R-:W-:Y:S05]  /*3360*/  BSYNC B1 ;  /* 0x0000000000017941 */ /* 0x000fea0003800000 */
.L_x_66:
        /* <DEDUP_REMOVED lines=9> */
.L_x_69:
[----:B------:R-:W-:Y:S05]  /*3400*/  BSYNC B1 ;  /* 0x0000000000017941 */ /* 0x000fea0003800000 */
.L_x_68:
        /* <DEDUP_REMOVED lines=10> */
.L_x_71:
[----:B------:R-:W-:Y:S05]  /*34b0*/  BSYNC B1 ;  /* 0x0000000000017941 */ /* 0x000fea0003800000 */
.L_x_70:
        /* <DEDUP_REMOVED lines=10> */
.L_x_73:
[----:B------:R-:W-:Y:S05]  /*3560*/  BSYNC B1 ;  /* 0x0000000000017941 */ /* 0x000fea0003800000 */
.L_x_72:
        /* <DEDUP_REMOVED lines=9> */
.L_x_75:
[----:B------:R-:W-:Y:S05]  /*3600*/  BSYNC B1 ;  /* 0x0000000000017941 */ /* 0x000fea0003800000 */
.L_x_74:
        /* <DEDUP_REMOVED lines=9> */
.L_x_77:
[----:B------:R-:W-:Y:S05]  /*36a0*/  BSYNC B1 ;  /* 0x0000000000017941 */ /* 0x000fea0003800000 */
.L_x_76:
        /* <DEDUP_REMOVED lines=10> */
.L_x_79:
[----:B------:R-:W-:Y:S05]  /*3750*/  BSYNC B1 ;  /* 0x0000000000017941 */ /* 0x000fea0003800000 */
.L_x_78:
        /* <DEDUP_REMOVED lines=10> */
.L_x_81:
[----:B------:R-:W-:Y:S05]  /*3800*/  BSYNC B1 ;  /* 0x0000000000017941 */ /* 0x000fea0003800000 */
.L_x_80:
        /* <DEDUP_REMOVED lines=9> */
.L_x_83:
[----:B------:R-:W-:Y:S05]  /*38a0*/  BSYNC B1 ;  /* 0x0000000000017941 */ /* 0x000fea0003800000 */
.L_x_82:
        /* <DEDUP_REMOVED lines=9> */
.L_x_85:
[----:B------:R-:W-:Y:S05]  /*3940*/  BSYNC B1 ;  /* 0x0000000000017941 */ /* 0x000fea0003800000 */
.L_x_84:
        /* <DEDUP_REMOVED lines=10> */
.L_x_87:
[----:B------:R-:W-:Y:S05]  /*39f0*/  BSYNC B1 ;  /* 0x0000000000017941 */ /* 0x000fea0003800000 */
.L_x_86:
[----:B-----5:R-:W-:Y:S01]  /*3a00*/  IMAD.U32 R5, R24, 0x10000, RZ ;  /* 0x0001000018057824 */ /* 0x020fe200078e00ff */
[----:B------:R-:W-:Y:S01]  /*3a10*/  ISETP.GT.AND P0, PT, R4, 0x39, PT ;  /* 0x000000390400780c */ /* 0x000fe20003f04270 */
[----:B------:R-:W-:Y:S01]  /*3a20*/  @P2 IMAD.MOV.U32 R4, RZ, RZ, R8 ;  /* 0x000000ffff042224 */ /* 0x000fe200078e0008 */
[----:B------:R-:W-:Y:S01]  /*3a30*/  BSSY B1, `(.L_x_88) ;  /* 0x000000a000017945 */ /* 0x000fe20003800000 */
[----:B------:R-:W-:Y:S01]  /*3a40*/  FMUL R5, R5, R58 ;  /* 0x0000003a05057220 */ /* 0x000fe20000400000 */
[----:B------:R-:W-:-:S03]  /*3a50*/  ISETP.GT.AND P3, PT, R3, RZ, P0 ;  /* 0x000000ff0300720c */ /* 0x000fc60000764270 */
[----:B------:R-:W-:-:S05]  /*3a60*/  FFMA R5, R52, R23, R5 ;  /* 0x0000001734057223 */ /* 0x000fca0000000005 */
[----:B------:R-:W-:-:S04]  /*3a70*/  F2FP.BF16.F32.PACK_AB R5, RZ, R5 ;  /* 0x00000005ff05723e */ /* 0x000fc800000010ff */
[----:B0-----:R-:W-:Y:S01]  /*3a80*/  PRMT R14, R5, 0x7610, R14 ;  /* 0x00007610050e7816 */ /* 0x001fe2000000000e */
[----:B------:R-:W-:-:S05]  /*3a90*/  @P2 IMAD.MOV.U32 R5, RZ, RZ, R9 ;  /* 0x000000ffff052224 */ /* 0x000fca00078e0009 */
[----:B------:R0:W-:Y:S01]  /*3aa0*/  @P2 STG.E.U16 desc[UR36][R4.64+0x70], R14 ;  /* 0x0000700e04002986 */ /* 0x0001e2000c101524 */
[----:B------:R-:W-:Y:S05]  /*3ab0*/  @!P3 BRA `(.L_x_89) ;  /* 0x000000000004b947 */ /* 0x000fea0003800000 */
[----:B------:R0:W5:Y:S02]  /*3ac0*/  LDG.E.LTC128B.U16 R24, desc[UR36][R6.64+0x72] ;  /* 0x0000722406187981 */ /* 0x000164000c1e1520 */
.L_x_89:
[----:B------:R-:W-:Y:S05]  /*3ad0*/  BSYNC B1 ;  /* 0x0000000000017941 */ /* 0x000fea0003800000 */
.L_x_88:
        /* <DEDUP_REMOVED lines=9> */
.L_x_91:
[----:B------:R-:W-:Y:S05]  /*3b70*/  BSYNC B1 ;  /* 0x0000000000017941 */ /* 0x000fea0003800000 */
.L_x_90:
[----:B-----5:R-:W-:Y:S01]  /*3b80*/  IMAD.U32 R5, R24, 0x10000, RZ ;  /* 0x0001000018057824 */ /* 0x020fe200078e00ff */
[----:B------:R-:W-:Y:S01]  /*3b90*/  ISETP.GT.AND P0, PT, R3, 0x8, P0 ;  /* 0x000000080300780c */ /* 0x000fe20000704270 */
[----:B0-----:R-:W-:Y:S01]  /*3ba0*/  @P1 IMAD.MOV.U32 R4, RZ, RZ, R12 ;  /* 0x000000ffff041224 */ /* 0x001fe200078e000c */
[----:B------:R-:W-:Y:S01]  /*3bb0*/  BSSY B1, `(.L_x_92) ;  /* 0x0000009000017945 */ /* 0x000fe20003800000 */
[----:B------:R-:W-:-:S04]  /*3bc0*/  FMUL R5, R5, R58 ;  /* 0x0000003a05057220 */ /* 0x000fc80000400000 */
[----:B------:R-:W-:-:S05]  /*3bd0*/  FFMA R5, R54, R23, R5 ;  /* 0x0000001736057223 */ /* 0x000fca0000000005 */
[----:B------:R-:W-:-:S04]  /*3be0*/  F2FP.BF16.F32.PACK_AB R5, RZ, R5 ;  /* 0x00000005ff05723e */ /* 0x000fc800000010ff */
[----:B-1-3--:R-:W-:Y:S01]  /*3bf0*/  PRMT R6, R5, 0x7610, R6 ;  /* 0x0000761005067816 */ /* 0x00afe20000000006 */
[----:B------:R-:W-:-:S05]  /*3c00*/  @P1 IMAD.MOV.U32 R5, RZ, RZ, R13 ;  /* 0x000000ffff051224 */ /* 0x000fca00078e000d */
[----:B------:R0:W-:Y:S01]  /*3c10*/  @P1 STG.E.U16 desc[UR36][R4.64+0x70], R6 ;  /* 0x0000700604001986 */ /* 0x0001e2000c101524 */
[----:B------:R-:W-:Y:S05]  /*3c20*/  @!P0 BRA `(.L_x_93) ;  /* 0x0000000000048947 */ /* 0x000fea0003800000 */
[----:B------:R1:W5:Y:S02]  /*3c30*/  LDG.E.LTC128B.U16 R24, desc[UR36][R10.64+0x72] ;  /* 0x000072240a187981 */ /* 0x000364000c1e1520 */
.L_x_93:
[----:B------:R-:W-:Y:S05]  /*3c40*/  BSYNC B1 ;  /* 0x0000000000017941 */ /* 0x000fea0003800000 */
.L_x_92:
[----:B------:R-:W-:Y:S05]  /*3c50*/  @!P0 BRA `(.L_x_94) ;  /* 0x0000000800a88947 */ /* 0x000fea0003800000 */
[----:B-----5:R-:W-:-:S04]  /*3c60*/  IMAD.U32 R3, R24, 0x10000, RZ ;  /* 0x0001000018037824 */ /* 0x020fc800078e00ff */
[----:B0-----:R-:W-:-:S04]  /*3c70*/  FMUL R4, R3, R58 ;  /* 0x0000003a03047220 */ /* 0x001fc80000400000 */
[----:B------:R-:W-:-:S05]  /*3c80*/  FFMA R4, R55, R23, R4 ;  /* 0x0000001737047223 */ /* 0x000fca0000000004 */
[----:B------:R-:W-:-:S05]  /*3c90*/  F2FP.BF16.F32.PACK_AB R4, RZ, R4 ;  /* 0x00000004ff04723e */ /* 0x000fca00000010ff */
[----:B------:R3:W-:Y:S01]  /*3ca0*/  STG.E.U16 desc[UR36][R12.64+0x72], R4 ;  /* 0x000072040c007986 */ /* 0x0007e2000c101524 */
[----:B------:R-:W-:Y:S05]  /*3cb0*/  BRA `(.L_x_94) ;  /* 0x0000000800907947 */ /* 0x000fea0003800000 */
.L_x_33:
[----:B------:R-:W-:Y:S01]  /*3cc0*/  ISETP.GT.AND P3, PT, R4, 0x1, PT ;  /* 0x000000010400780c */ /* 0x000fe20003f64270 */
[----:B------:R-:W-:Y:S01]  /*3cd0*/  ULDC.64 UR4, c[0x0][0x5c0] ;  /* 0x0001700000047ab9 */ /* 0x000fe20000000a00 */
[-C--:B------:R-:W-:Y:S01]  /*3ce0*/  FMUL R24, R24, R23.reuse ;  /* 0x0000001718187220 */ /* 0x080fe20000400000 */
[----:B------:R-:W-:Y:S01]  /*3cf0*/  LEA R6, P4, R72, UR4, 0x1 ;  /* 0x0000000448067c11 */ /* 0x000fe2000f8808ff */
[-C--:B------:R-:W-:Y:S01]  /*3d00*/  FMUL R25, R25, R23.reuse ;  /* 0x0000001719197220 */ /* 0x080fe20000400000 */
[----:B------:R-:W-:Y:S01]  /*3d10*/  ISETP.GT.AND P0, PT, R3, RZ, P3 ;  /* 0x000000ff0300720c */ /* 0x000fe20001f04270 */
[-C--:B------:R-:W-:Y:S01]  /*3d20*/  FMUL R26, R26, R23.reuse ;  /* 0x000000171a1a7220 */ /* 0x080fe20000400000 */
[----:B------:R-:W-:Y:S01]  /*3d30*/  F2FP.BF16.F32.PACK_AB R24, RZ, R24 ;  /* 0x00000018ff18723e */ /* 0x000fe200000010ff */
[-C--:B------:R-:W-:Y:S01]  /*3d40*/  FMUL R27, R27, R23.reuse ;  /* 0x000000171b1b7220 */ /* 0x080fe20000400000 */
[----:B------:R-:W-:Y:S01]  /*3d50*/  LEA.HI.X R7, R72, UR5, R83, 0x1, P4 ;  /* 0x0000000548077c11 */ /* 0x000fe2000a0f0c53 */
[----:B------:R-:W-:Y:S01]  /*3d60*/  FMUL R28, R28, R23 ;  /* 0x000000171c1c7220 */ /* 0x000fe20000400000 */
[----:B------:R-:W-:Y:S01]  /*3d70*/  F2FP.BF16.F32.PACK_AB R25, RZ, R25 ;  /* 0x00000019ff19723e */ /* 0x000fe200000010ff */
[-C--:B------:R-:W-:Y:S01]  /*3d80*/  FMUL R29, R29, R23.reuse ;  /* 0x000000171d1d7220 */ /* 0x080fe20000400000 */
[----:B------:R-:W-:Y:S01]  /*3d90*/  ISETP.GT.AND P2, PT, R3, 0x8, P2 ;  /* 0x000000080300780c */ /* 0x000fe20001744270 */
[----:B------:R-:W-:Y:S01]  /*3da0*/  @P1 STG.E.U16 desc[UR36][R6.64], R24 ;  /* 0x0000001806001986 */ /* 0x000fe2000c101524 */
[----:B------:R-:W-:Y:S01]  /*3db0*/  ISETP.GT.AND P1, PT, R4, 0x8, PT ;  /* 0x000000080400780c */ /* 0x000fe20003f24270 */
[-C--:B------:R-:W-:Y:S01]  /*3dc0*/  FMUL R30, R30, R23.reuse ;  /* 0x000000171e1e7220 */ /* 0x080fe20000400000 */
[C---:B------:R-:W-:Y:S01]  /*3dd0*/  SHF.L.U64.HI R5, R59.reuse, 0x1, R60 ;  /* 0x000000013b057819 */ /* 0x040fe2000001023c */
[----:B------:R-:W-:Y:S01]  /*3de0*/  @P0 STG.E.U16 desc[UR36][R6.64+0x2], R25 ;  /* 0x0000021906000986 */ /* 0x000fe2000c101524 */
[----:B------:R-:W-:Y:S01]  /*3df0*/  LEA R8, P5, R59, R6, 0x1 ;  /* 0x000000063b087211 */ /* 0x000fe200078a08ff */
[-C--:B------:R-:W-:Y:S01]  /*3e00*/  FMUL R31, R31, R23.reuse ;  /* 0x000000171f1f7220 */ /* 0x080fe20000400000 */
[----:B------:R-:W-:Y:S01]  /*3e10*/  ISETP.GT.AND P3, PT, R3, 0x8, P3 ;  /* 0x000000080300780c */ /* 0x000fe20001f64270 */
[-C--:B------:R-:W-:Y:S01]  /*3e20*/  FMUL R32, R32, R23.reuse ;  /* 0x0000001720207220 */ /* 0x080fe20000400000 */
[----:B------:R-:W-:Y:S01]  /*3e30*/  ISETP.GT.AND P0, PT, R4, 0x9, PT ;  /* 0x000000090400780c */ /* 0x000fe20003f04270 */
[----:B------:R-:W-:Y:S01]  /*3e40*/  IMAD.X R9, R5, 0x1, R7, P5 ;  /* 0x0000000105097824 */ /* 0x000fe200028e0607 */
[----:B------:R-:W-:Y:S01]  /*3e50*/  ISETP.GT.AND P4, PT, R3, RZ, P1 ;  /* 0x000000ff0300720c */ /* 0x000fe20000f84270 */
[-C--:B------:R-:W-:Y:S01]  /*3e60*/  FMUL R33, R33, R23.reuse ;  /* 0x0000001721217220 */ /* 0x080fe20000400000 */
[----:B------:R-:W-:Y:S01]  /*3e70*/  F2FP.BF16.F32.PACK_AB R26, RZ, R26 ;  /* 0x0000001aff1a723e */ /* 0x000fe200000010ff */
[-C--:B------:R-:W-:Y:S01]  /*3e80*/  FMUL R34, R34, R23.reuse ;  /* 0x0000001722227220 */ /* 0x080fe20000400000 */
[----:B------:R-:W-:Y:S01]  /*3e90*/  ISETP.GT.AND P5, PT, R3, RZ, P0 ;  /* 0x000000ff0300720c */ /* 0x000fe200007a4270 */
[----:B------:R-:W-:Y:S01]  /*3ea0*/  FMUL R35, R35, R23 ;  /* 0x0000001723237220 */ /* 0x000fe20000400000 */
[----:B------:R-:W-:Y:S01]  /*3eb0*/  F2FP.BF16.F32.PACK_AB R27, RZ, R27 ;  /* 0x0000001bff1b723e */ /* 0x000fe200000010ff */
[----:B------:R-:W-:Y:S01]  /*3ec0*/  @P2 STG.E.U16 desc[UR36][R8.64], R26 ;  /* 0x0000001a08002986 */ /* 0x000fe2000c101524 */
[----:B------:R-:W-:Y:S01]  /*3ed0*/  F2FP.BF16.F32.PACK_AB R28, RZ, R28 ;  /* 0x0000001cff1c723e */ /* 0x000fe200000010ff */
[-C--:B------:R-:W-:Y:S01]  /*3ee0*/  FMUL R36, R36, R23.reuse ;  /* 0x0000001724247220 */ /* 0x080fe20000400000 */
[----:B------:R-:W-:Y:S01]  /*3ef0*/  ISETP.GT.AND P2, PT, R3, 0x8, P1 ;  /* 0x000000080300780c */ /* 0x000fe20000f44270 */
[----:B------:R-:W-:Y:S01]  /*3f00*/  @P3 STG.E.U16 desc[UR36][R8.64+0x2], R27 ;  /* 0x0000021b08003986 */ /* 0x000fe2000c101524 */
[----:B------:R-:W-:Y:S01]  /*3f10*/  ISETP.GT.AND P1, PT, R4, 0x10, PT ;  /* 0x000000100400780c */ /* 0x000fe20003f24270 */
[----:B------:R-:W-:Y:S01]  /*3f20*/  FMUL R37, R37, R23 ;  /* 0x0000001725257220 */ /* 0x000fe20000400000 */
[----:B------:R-:W-:Y:S01]  /*3f30*/  F2FP.BF16.F32.PACK_AB R29, RZ, R29 ;  /* 0x0000001dff1d723e */ /* 0x000fe200000010ff */
[----:B------:R-:W-:Y:S01]  /*3f40*/  @P4 STG.E.U16 desc[UR36][R6.64+0x10], R28 ;  /* 0x0000101c06004986 */ /* 0x000fe2000c101524 */
[C---:B------:R-:W-:Y:S01]  /*3f50*/  ISETP.GT.AND P3, PT, R3.reuse, 0x8, P0 ;  /* 0x000000080300780c */ /* 0x040fe20000764270 */
[-C--:B------:R-:W-:Y:S01]  /*3f60*/  FMUL R38, R38, R23.reuse ;  /* 0x0000001726267220 */ /* 0x080fe20000400000 */
[----:B------:R-:W-:Y:S01]  /*3f70*/  ISETP.GT.AND P0, PT, R4, 0x11, PT ;  /* 0x000000110400780c */ /* 0x000fe20003f04270 */
[----:B------:R-:W-:Y:S01]  /*3f80*/  @P5 STG.E.U16 desc[UR36][R6.64+0x12], R29 ;  /* 0x0000121d06005986 */ /* 0x000fe2000c101524 */
        /* <DEDUP_REMOVED lines=42> */
[----:B------:R-:W-:Y:S01]  /*4230*/  ISETP.GT.AND P5, PT, R3, RZ, P0 ;  /* 0x000000ff0300720c */ /* 0x000fe200007a4270 */
[-C--:B------:R-:W-:Y:S01]  /*4240*/  FMUL R52, R52, R23.reuse ;  /* 0x0000001734347220 */ /* 0x080fe20000400000 */
[----:B------:R-:W-:Y:S01]  /*4250*/  F2FP.BF16.F32.PACK_AB R38, RZ, R38 ;  /* 0x00000026ff26723e */ /* 0x000fe200000010ff */
[----:B------:R-:W-:Y:S01]  /*4260*/  FMUL R53, R53, R23 ;  /* 0x0000001735357220 */ /* 0x000fe20000400000 */
[----:B------:R-:W-:Y:S01]  /*4270*/  F2FP.BF16.F32.PACK_AB R39, RZ, R39 ;  /* 0x00000027ff27723e */ /* 0x000fe200000010ff */
[----:B------:R-:W-:Y:S01]  /*4280*/  FMUL R54, R54, R23 ;  /* 0x0000001736367220 */ /* 0x000fe20000400000 */
[----:B------:R-:W-:Y:S01]  /*4290*/  F2FP.BF16.F32.PACK_AB R40, RZ, R40 ;  /* 0x00000028ff28723e */ /* 0x000fe200000010ff */
[----:B------:R-:W-:Y:S01]  /*42a0*/  @P2 STG.E.U16 desc[UR36][R8.64+0x30], R38 ;  /* 0x0000302608002986 */ /* 0x000fe2000c101524 */
[----:B------:R-:W-:Y:S01]  /*42b0*/  F2FP.BF16.F32.PACK_AB R41, RZ, R41 ;  /* 0x00000029ff29723e */ /* 0x000fe200000010ff */
[----:B------:R-:W-:Y:S01]  /*42c0*/  FMUL R55, R55, R23 ;  /* 0x0000001737377220 */ /* 0x000fe20000400000 */
[C---:B------:R-:W-:Y:S01]  /*42d0*/  ISETP.GT.AND P1, PT, R3.reuse, 0x8, P1 ;  /* 0x000000080300780c */ /* 0x040fe20000f24270 */
[----:B------:R-:W-:Y:S01]  /*42e0*/  @P3 STG.E.U16 desc[UR36][R8.64+0x32], R39 ;  /* 0x0000322708003986 */ /* 0x000fe2000c101524 */
[----:B------:R-:W-:-:S02]  /*42f0*/  ISETP.GT.AND P2, PT, R3, 0x8, P0 ;  /* 0x000000080300780c */ /* 0x000fc40000744270 */
[C---:B------:R-:W-:Y:S01]  /*4300*/  ISETP.GT.AND P0, PT, R4.reuse, 0x29, PT ;  /* 0x000000290400780c */ /* 0x040fe20003f04270 */
[----:B------:R-:W-:Y:S01]  /*4310*/  @P4 STG.E.U16 desc[UR36][R6.64+0x40], R40 ;  /* 0x0000402806004986 */ /* 0x000fe2000c101524 */
[----:B------:R-:W-:Y:S02]  /*4320*/  ISETP.GT.AND P4, PT, R4, 0x28, PT ;  /* 0x000000280400780c */ /* 0x000fe40003f84270 */
[----:B------:R-:W-:Y:S01]  /*4330*/  F2FP.BF16.F32.PACK_AB R42, RZ, R42 ;  /* 0x0000002aff2a723e */ /* 0x000fe200000010ff */
[----:B------:R-:W-:Y:S01]  /*4340*/  @P5 STG.E.U16 desc[UR36][R6.64+0x42], R41 ;  /* 0x0000422906005986 */ /* 0x000fe2000c101524 */
[C---:B------:R-:W-:Y:S02]  /*4350*/  ISETP.GT.AND P5, PT, R3.reuse, RZ, P4 ;  /* 0x000000ff0300720c */ /* 0x040fe400027a4270 */
[----:B------:R-:W-:Y:S01]  /*4360*/  ISETP.GT.AND P3, PT, R3, RZ, P0 ;  /* 0x000000ff0300720c */ /* 0x000fe20000764270 */
[----:B------:R-:W-:Y:S01]  /*4370*/  @P1 STG.E.U16 desc[UR36][R8.64+0x40], R42 ;  /* 0x0000402a08001986 */ /* 0x000fe2000c101524 */
[----:B------:R-:W-:-:S02]  /*4380*/  F2FP.BF16.F32.PACK_AB R43, RZ, R43 ;  /* 0x0000002bff2b723e */ /* 0x000fc400000010ff */
[----:B------:R-:W-:Y:S02]  /*4390*/  F2FP.BF16.F32.PACK_AB R44, RZ, R44 ;  /* 0x0000002cff2c723e */ /* 0x000fe400000010ff */
[C---:B------:R-:W-:Y:S01]  /*43a0*/  ISETP.GT.AND P4, PT, R3.reuse, 0x8, P4 ;  /* 0x000000080300780c */ /* 0x040fe20002784270 */
[----:B------:R-:W-:Y:S01]  /*43b0*/  @P2 STG.E.U16 desc[UR36][R8.64+0x42], R43 ;  /* 0x0000422b08002986 */ /* 0x000fe2000c101524 */
[----:B------:R-:W-:Y:S02]  /*43c0*/  F2FP.BF16.F32.PACK_AB R45, RZ, R45 ;  /* 0x0000002dff2d723e */ /* 0x000fe400000010ff */
[C---:B------:R-:W-:Y:S01]  /*43d0*/  ISETP.GT.AND P2, PT, R4.reuse, 0x31, PT ;  /* 0x000000310400780c */ /* 0x040fe20003f44270 */
[----:B------:R-:W-:Y:S01]  /*43e0*/  @P5 STG.E.U16 desc[UR36][R6.64+0x50], R44 ;  /* 0x0000502c06005986 */ /* 0x000fe2000c101524 */
[----:B------:R-:W-:Y:S02]  /*43f0*/  ISETP.GT.AND P5, PT, R3, 0x8, P0 ;  /* 0x000000080300780c */ /* 0x000fe400007a4270 */
[C---:B------:R-:W-:Y:S01]  /*4400*/  ISETP.GT.AND P1, PT, R4.reuse, 0x38, PT ;  /* 0x000000380400780c */ /* 0x040fe20003f24270 */
[----:B------:R-:W-:Y:S01]  /*4410*/  @P3 STG.E.U16 desc[UR36][R6.64+0x52], R45 ;  /* 0x0000522d06003986 */ /* 0x000fe2000c101524 */
[----:B------:R-:W-:-:S02]  /*4420*/  ISETP.GT.AND P3, PT, R4, 0x30, PT ;  /* 0x000000300400780c */ /* 0x000fc40003f64270 */
[----:B------:R-:W-:Y:S01]  /*4430*/  ISETP.GT.AND P0, PT, R4, 0x39, PT ;  /* 0x000000390400780c */ /* 0x000fe20003f04270 */
[----:B------:R-:W-:Y:S01]  /*4440*/  @P4 IMAD.MOV.U32 R4, RZ, RZ, R8 ;  /* 0x000000ffff044224 */ /* 0x000fe200078e0008 */
[----:B------:R-:W-:Y:S01]  /*4450*/  F2FP.BF16.F32.PACK_AB R46, RZ, R46 ;  /* 0x0000002eff2e723e */ /* 0x000fe200000010ff */
[----:B------:R-:W-:Y:S01]  /*4460*/  @P4 IMAD.MOV.U32 R5, RZ, RZ, R9 ;  /* 0x000000ffff054224 */ /* 0x000fe200078e0009 */
[----:B------:R-:W-:Y:S02]  /*4470*/  F2FP.BF16.F32.PACK_AB R47, RZ, R47 ;  /* 0x0000002fff2f723e */ /* 0x000fe400000010ff */
[----:B------:R-:W-:Y:S02]  /*4480*/  F2FP.BF16.F32.PACK_AB R48, RZ, R48 ;  /* 0x00000030ff30723e */ /* 0x000fe400000010ff */
[----:B------:R0:W-:Y:S01]  /*4490*/  @P4 STG.E.U16 desc[UR36][R4.64+0x50], R46 ;  /* 0x0000502e04004986 */ /* 0x0001e2000c101524 */
[----:B------:R-:W-:Y:S02]  /*44a0*/  ISETP.GT.AND P4, PT, R3, RZ, P2 ;  /* 0x000000ff0300720c */ /* 0x000fe40001784270 */
[----:B------:R-:W-:-:S02]  /*44b0*/  F2FP.BF16.F32.PACK_AB R49, RZ, R49 ;  /* 0x00000031ff31723e */ /* 0x000fc400000010ff */
[----:B------:R-:W-:Y:S02]  /*44c0*/  ISETP.GT.AND P2, PT, R3, 0x8, P2 ;  /* 0x000000080300780c */ /* 0x000fe40001744270 */
[----:B------:R-:W-:Y:S02]  /*44d0*/  F2FP.BF16.F32.PACK_AB R50, RZ, R50 ;  /* 0x00000032ff32723e */ /* 0x000fe400000010ff */
[----:B------:R-:W-:Y:S02]  /*44e0*/  F2FP.BF16.F32.PACK_AB R51, RZ, R51 ;  /* 0x00000033ff33723e */ /* 0x000fe400000010ff */
[----:B------:R-:W-:Y:S01]  /*44f0*/  F2FP.BF16.F32.PACK_AB R52, RZ, R52 ;  /* 0x00000034ff34723e */ /* 0x000fe200000010ff */
[----:B0-----:R-:W-:Y:S01]  /*4500*/  @P5 IMAD.MOV.U32 R4, RZ, RZ, R8 ;  /* 0x000000ffff045224 */ /* 0x001fe200078e0008 */
[----:B------:R-:W-:Y:S01]  /*4510*/  F2FP.BF16.F32.PACK_AB R53, RZ, R53 ;  /* 0x00000035ff35723e */ /* 0x000fe200000010ff */
[----:B------:R-:W-:Y:S01]  /*4520*/  @P5 IMAD.MOV.U32 R5, RZ, RZ, R9 ;  /* 0x000000ffff055224 */ /* 0x000fe200078e0009 */
[----:B------:R-:W-:-:S02]  /*4530*/  F2FP.BF16.F32.PACK_AB R54, RZ, R54 ;  /* 0x00000036ff36723e */ /* 0x000fc400000010ff */
[----:B------:R-:W-:Y:S02]  /*4540*/  F2FP.BF16.F32.PACK_AB R55, RZ, R55 ;  /* 0x00000037ff37723e */ /* 0x000fe400000010ff */
[----:B------:R0:W-:Y:S01]  /*4550*/  @P5 STG.E.U16 desc[UR36][R4.64+0x52], R47 ;  /* 0x0000522f04005986 */ /* 0x0001e2000c101524 */
[C---:B------:R-:W-:Y:S02]  /*4560*/  ISETP.GT.AND P5, PT, R3.reuse, RZ, P3 ;  /* 0x000000ff0300720c */ /* 0x040fe40001fa4270 */
[----:B------:R-:W-:-:S11]  /*4570*/  ISETP.GT.AND P3, PT, R3, 0x8, P3 ;  /* 0x000000080300780c */ /* 0x000fd60001f64270 */
[----:B0-----:R-:W-:Y:S02]  /*4580*/  @P5 IMAD.MOV.U32 R4, RZ, RZ, R6 ;  /* 0x000000ffff045224 */ /* 0x001fe400078e0006 */
[----:B------:R-:W-:-:S05]  /*4590*/  @P5 IMAD.MOV.U32 R5, RZ, RZ, R7 ;  /* 0x000000ffff055224 */ /* 0x000fca00078e0007 */
[----:B------:R0:W-:Y:S01]  /*45a0*/  @P5 STG.E.U16 desc[UR36][R4.64+0x60], R48 ;  /* 0x0000603004005986 */ /* 0x0001e2000c101524 */
[C---:B------:R-:W-:Y:S02]  /*45b0*/  ISETP.GT.AND P5, PT, R3.reuse, RZ, P0 ;  /* 0x000000ff0300720c */ /* 0x040fe400007a4270 */
[----:B------:R-:W-:Y:S01]  /*45c0*/  ISETP.GT.AND P0, PT, R3, 0x8, P0 ;  /* 0x000000080300780c */ /* 0x000fe20000704270 */
[----:B0-----:R-:W-:Y:S02]  /*45d0*/  @P4 IMAD.MOV.U32 R4, RZ, RZ, R6 ;  /* 0x000000ffff044224 */ /* 0x001fe400078e0006 */
[----:B------:R-:W-:-:S05]  /*45e0*/  @P4 IMAD.MOV.U32 R5, RZ, RZ, R7 ;  /* 0x000000ffff054224 */ /* 0x000fca00078e0007 */
[----:B------:R0:W-:Y:S01]  /*45f0*/  @P4 STG.E.U16 desc[UR36][R4.64+0x62], R49 ;  /* 0x0000623104004986 */ /* 0x0001e2000c101524 */
[C---:B------:R-:W-:Y:S02]  /*4600*/  ISETP.GT.AND P4, PT, R3.reuse, RZ, P1 ;  /* 0x000000ff0300720c */ /* 0x040fe40000f84270 */
[----:B------:R-:W-:Y:S01]  /*4610*/  ISETP.GT.AND P1, PT, R3, 0x8, P1 ;  /* 0x000000080300780c */ /* 0x000fe20000f24270 */
[----:B0-----:R-:W-:Y:S02]  /*4620*/  @P3 IMAD.MOV.U32 R4, RZ, RZ, R8 ;  /* 0x000000ffff043224 */ /* 0x001fe400078e0008 */
[----:B------:R-:W-:-:S05]  /*4630*/  @P3 IMAD.MOV.U32 R5, RZ, RZ, R9 ;  /* 0x000000ffff053224 */ /* 0x000fca00078e0009 */
[----:B------:R0:W-:Y:S02]  /*4640*/  @P3 STG.E.U16 desc[UR36][R4.64+0x60], R50 ;  /* 0x0000603204003986 */ /* 0x0001e4000c101524 */
[----:B0-----:R-:W-:Y:S02]  /*4650*/  @P2 IMAD.MOV.U32 R4, RZ, RZ, R8 ;  /* 0x000000ffff042224 */ /* 0x001fe400078e0008 */
[----:B------:R-:W-:-:S05]  /*4660*/  @P2 IMAD.MOV.U32 R5, RZ, RZ, R9 ;  /* 0x000000ffff052224 */ /* 0x000fca00078e0009 */
[----:B------:R0:W-:Y:S02]  /*4670*/  @P2 STG.E.U16 desc[UR36][R4.64+0x62], R51 ;  /* 0x0000623304002986 */ /* 0x0001e4000c101524 */
[----:B0-----:R-:W-:Y:S02]  /*4680*/  @P4 IMAD.MOV.U32 R4, RZ, RZ, R6 ;  /* 0x000000ffff044224 */ /* 0x001fe400078e0006 */
[----:B------:R-:W-:-:S05]  /*4690*/  @P4 IMAD.MOV.U32 R5, RZ, RZ, R7 ;  /* 0x000000ffff054224 */ /* 0x000fca00078e0007 */
[----:B------:R0:W-:Y:S04]  /*46a0*/  @P4 STG.E.U16 desc[UR36][R4.64+0x70], R52 ;  /* 0x0000703404004986 */ /* 0x0001e8000c101524 */
[----:B------:R1:W-:Y:S01]  /*46b0*/  @P5 STG.E.U16 desc[UR36][R6.64+0x72], R53 ;  /* 0x0000723506005986 */ /* 0x0003e2000c101524 */
[----:B0-----:R-:W-:Y:S02]  /*46c0*/  @P1 IMAD.MOV.U32 R4, RZ, RZ, R8 ;  /* 0x000000ffff041224 */ /* 0x001fe400078e0008 */
[----:B------:R-:W-:-:S05]  /*46d0*/  @P1 IMAD.MOV.U32 R5, RZ, RZ, R9 ;  /* 0x000000ffff051224 */ /* 0x000fca00078e0009 */
[----:B------:R1:W-:Y:S04]  /*46e0*/  @P1 STG.E.U16 desc[UR36][R4.64+0x70], R54 ;  /* 0x0000703604001986 */ /* 0x0003e8000c101524 */
[----:B------:R1:W-:Y:S02]  /*46f0*/  @P0 STG.E.U16 desc[UR36][R8.64+0x72], R55 ;  /* 0x0000723708000986 */ /* 0x0003e4000c101524 */
.L_x_94:
[----:B------:R-:W-:Y:S05]  /*4700*/  BSYNC B0 ;  /* 0x0000000000007941 */ /* 0x000fea0003800000 */
.L_x_32:
[----:B------:R-:W-:Y:S01]  /*4710*/  IADD3 R16, P0, R16, UR38, RZ ;  /* 0x0000002610107c10 */ /* 0x000fe2000ff1e0ff */
[----:B------:R-:W-:Y:S01]  /*4720*/  ULDC.64 UR4, c[0x0][0x650] ;  /* 0x0001940000047ab9 */ /* 0x000fe20000000a00 */
[----:B------:R-:W-:Y:S01]  /*4730*/  PRMT R3, RZ, 0x7610, R3 ;  /* 0x00007610ff037816 */ /* 0x000fe20000000003 */
[----:B------:R-:W-:Y:S01]  /*4740*/  IMAD.MOV.U32 R70, RZ, RZ, -0x1 ;  /* 0xffffffffff467424 */ /* 0x000fe200078e00ff */
[----:B------:R-:W-:Y:S01]  /*4750*/  IADD3.X R17, R17, UR41, RZ, P0, !PT ;  /* 0x0000002911117c10 */ /* 0x000fe200087fe4ff */
[----:B------:R-:W-:Y:S01]  /*4760*/  IMAD.MOV.U32 R69, RZ, RZ, -0x1 ;  /* 0xffffffffff457424 */ /* 0x000fe200078e00ff */
[----:B------:R-:W-:-:S04]  /*4770*/  ISETP.GE.U32.AND P0, PT, R16, UR4, PT ;  /* 0x0000000410007c0c */ /* 0x000fc8000bf06070 */
[----:B------:R-:W-:-:S13]  /*4780*/  ISETP.GE.U32.AND.EX P0, PT, R17, UR5, PT, P0 ;  /* 0x0000000511007c0c */ /* 0x000fda000bf06100 */
[----:B------:R-:W-:Y:S05]  /*4790*/  @P0 BRA `(.L_x_95) ;  /* 0x00000004004c0947 */ /* 0x000fea0003800000 */
[----:B-12-4-:R-:W1:Y:S01]  /*47a0*/  LDC.64 R10, c[0x0][0x628] ;  /* 0x00018a00ff0a7b82 */ /* 0x016e620000000a00 */
[----:B---3--:R-:W2:Y:S01]  /*47b0*/  S2R R12, SR_CTAID.X ;  /* 0x00000000000c7919 */ /* 0x008ea20000002500 */
[----:B------:R-:W-:Y:S02]  /*47c0*/  IMAD.MOV.U32 R8, RZ, RZ, R16 ;  /* 0x000000ffff087224 */ /* 0x000fe400078e0010 */
[----:B------:R-:W-:Y:S01]  /*47d0*/  IMAD.MOV.U32 R9, RZ, RZ, R17 ;  /* 0x000000ffff097224 */ /* 0x000fe200078e0011 */
[----:B------:R-:W3:Y:S03]  /*47e0*/  S2R R20, SR_CTAID.Y ;  /* 0x0000000000147919 */ /* 0x000ee60000002600 */
[----:B------:R-:W4:Y:S08]  /*47f0*/  LDC R0, c[0x0][0x630] ;  /* 0x00018c00ff007b82 */ /* 0x000f300000000800 */
[----:B------:R-:W0:Y:S01]  /*4800*/  LDC.64 R14, c[0x0][0x620] ;  /* 0x00018800ff0e7b82 */ /* 0x000e220000000a00 */
[----:B-1----:R-:W-:-:S04]  /*4810*/  ISETP.NE.U32.AND P0, PT, R10, RZ, PT ;  /* 0x000000ff0a00720c */ /* 0x002fc80003f05070 */
[----:B------:R-:W-:-:S13]  /*4820*/  ISETP.NE.AND.EX P0, PT, R11, RZ, PT, P0 ;  /* 0x000000ff0b00720c */ /* 0x000fda0003f05300 */
[----:B0-234-:R-:W-:Y:S05]  /*4830*/  @!P0 BRA `(.L_x_96) ;  /* 0x0000000000288947 */ /* 0x01dfea0003800000 */
        /* <DEDUP_REMOVED lines=10> */
.L_x_96:
[-CC-:B------:R-:W-:Y:S01]  /*48e0*/  SHF.R.U64 R69, R8, R0.reuse, R9.reuse ;  /* 0x0000000008457219 */ /* 0x180fe20000001209 */
[----:B------:R-:W0:Y:S01]  /*48f0*/  LDC.64 R26, c[0x0][0x640] ;  /* 0x00019000ff1a7b82 */ /* 0x000e220000000a00 */
[----:B------:R-:W-:Y:S01]  /*4900*/  SHF.R.U32.HI R0, RZ, R0, R9 ;  /* 0x00000000ff007219 */ /* 0x000fe20000011609 */
[----:B------:R-:W-:Y:S01]  /*4910*/  ULDC UR4, c[0x0][0x150] ;  /* 0x0000540000047ab9 */ /* 0x000fe20000000800 */
[----:B------:R-:W-:Y:S02]  /*4920*/  IADD3 R3, P0, RZ, -R69, RZ ;  /* 0x80000045ff037210 */ /* 0x000fe40007f1e0ff */
[----:B------:R-:W-:-:S03]  /*4930*/  I2FP.F32.U32 R7, R12 ;  /* 0x0000000c00077245 */ /* 0x000fc60000201000 */
[----:B------:R-:W1:Y:S01]  /*4940*/  LDC R6, c[0x0][0x618] ;  /* 0x00018600ff067b82 */ /* 0x000e620000000800 */
[----:B------:R-:W-:Y:S02]  /*4950*/  IMAD.X R5, RZ, RZ, ~R0, P0 ;  /* 0x000000ffff057224 */ /* 0x000fe400000e0e00 */
[----:B------:R-:W-:Y:S01]  /*4960*/  FMUL R7, R7, UR4 ;  /* 0x0000000407077c20 */ /* 0x000fe20008400000 */
[----:B------:R-:W-:Y:S01]  /*4970*/  ULDC UR4, c[0x0][0x154] ;  /* 0x0000550000047ab9 */ /* 0x000fe20000000800 */
[-C--:B------:R-:W-:Y:S02]  /*4980*/  IMAD R0, R5, R14.reuse, RZ ;  /* 0x0000000e05007224 */ /* 0x080fe400078e02ff */
[C---:B------:R-:W-:Y:S01]  /*4990*/  IMAD.WIDE.U32 R4, R3.reuse, R14, R16 ;  /* 0x0000000e03047225 */ /* 0x040fe200078e0010 */
[----:B------:R-:W2:Y:S01]  /*49a0*/  LDC R8, c[0x0][0x608] ;  /* 0x00018200ff087b82 */ /* 0x000ea20000000800 */
[----:B------:R-:W3:Y:S02]  /*49b0*/  F2I.U32.TRUNC.NTZ R7, R7 ;  /* 0x0000000700077305 */ /* 0x000ee4000020f000 */
[----:B------:R-:W-:Y:S01]  /*49c0*/  IMAD R3, R3, R15, R0 ;  /* 0x0000000f03037224 */ /* 0x000fe200078e0200 */
[----:B------:R-:W-:-:S03]  /*49d0*/  I2FP.F32.U32 R0, R20 ;  /* 0x0000001400007245 */ /* 0x000fc60000201000 */
[----:B------:R-:W-:Y:S01]  /*49e0*/  IMAD.IADD R3, R5, 0x1, R3 ;  /* 0x0000000105037824 */ /* 0x000fe200078e0203 */
[----:B------:R-:W4:Y:S01]  /*49f0*/  LDC R11, c[0x0][0x658] ;  /* 0x00019600ff0b7b82 */ /* 0x000f220000000800 */
[----:B0-----:R-:W-:-:S04]  /*4a00*/  ISETP.NE.U32.AND P0, PT, R26, RZ, PT ;  /* 0x000000ff1a00720c */ /* 0x001fc80003f05070 */
[----:B------:R-:W-:-:S03]  /*4a10*/  ISETP.NE.AND.EX P0, PT, R27, RZ, PT, P0 ;  /* 0x000000ff1b00720c */ /* 0x000fc60003f05300 */
[----:B------:R-:W0:Y:S01]  /*4a20*/  LDC R9, c[0x0][0x144] ;  /* 0x00005100ff097b82 */ /* 0x000e220000000800 */
[-C--:B-1----:R-:W-:Y:S01]  /*4a30*/  SHF.R.U64 R10, R4, R6.reuse, R3 ;  /* 0x00000006040a7219 */ /* 0x082fe20000001203 */
[----:B---3--:R-:W-:Y:S01]  /*4a40*/  IMAD.MOV R7, RZ, RZ, -R7 ;  /* 0x000000ffff077224 */ /* 0x008fe200078e0a07 */
[----:B------:R-:W-:Y:S01]  /*4a50*/  SHF.R.U32.HI R3, RZ, R6, R3 ;  /* 0x00000006ff037219 */ /* 0x000fe20000011603 */
[----:B------:R-:W-:-:S04]  /*4a60*/  FMUL R6, R0, UR4 ;  /* 0x0000000400067c20 */ /* 0x000fc80008400000 */
[----:B------:R-:W1:Y:S01]  /*4a70*/  LDC R21, c[0x0][0x148] ;  /* 0x00005200ff157b82 */ /* 0x000e620000000800 */
[----:B------:R3:W0:Y:S01]  /*4a80*/  F2I.U32.TRUNC.NTZ R14, R6 ;  /* 0x00000006000e7305 */ /* 0x000622000020f000 */
[-CC-:B--2---:R-:W-:Y:S02]  /*4a90*/  SHF.R.U64 R13, R10, R8.reuse, R3.reuse ;  /* 0x000000080a0d7219 */ /* 0x184fe40000001203 */
[----:B------:R-:W-:-:S04]  /*4aa0*/  SHF.R.U32.HI R0, RZ, R8, R3 ;  /* 0x00000008ff007219 */ /* 0x000fc80000011603 */
[----:B-----5:R-:W2:Y:S01]  /*4ab0*/  LDC R24, c[0x0][0x648] ;  /* 0x00019200ff187b82 */ /* 0x020ea20000000800 */
[-CC-:B----4-:R-:W-:Y:S02]  /*4ac0*/  SHF.R.U64 R15, R13, R11.reuse, R0.reuse ;  /* 0x0000000b0d0f7219 */ /* 0x190fe40000001200 */
[----:B------:R-:W-:-:S03]  /*4ad0*/  SHF.R.U32.HI R5, RZ, R11, R0 ;  /* 0x0000000bff057219 */ /* 0x000fc60000011600 */
[----:B------:R-:W-:Y:S02]  /*4ae0*/  IMAD.MOV.U32 R4, RZ, RZ, R15 ;  /* 0x000000ffff047224 */ /* 0x000fe400078e000f */
[----:B------:R-:W4:Y:S01]  /*4af0*/  LDC R28, c[0x0][0x638] ;  /* 0x00018e00ff1c7b82 */ /* 0x000f220000000800 */
[----:B0-----:R-:W-:-:S07]  /*4b00*/  IMAD R25, R9, R7, R12 ;  /* 0x0000000709197224 */ /* 0x001fce00078e020c */
[----:B------:R-:W0:Y:S08]  /*4b10*/  LDC R29, c[0x0][0x610] ;  /* 0x00018400ff1d7b82 */ /* 0x000e300000000800 */
[----:B------:R-:W0:Y:S01]  /*4b20*/  LDC R30, c[0x0][0x600] ;  /* 0x00018000ff1e7b82 */ /* 0x000e220000000800 */
[----:B-123--:R-:W-:Y:S05]  /*4b30*/  @!P0 BRA `(.L_x_97) ;  /* 0x0000000000288947 */ /* 0x00efea0003800000 */
[----:B------:R-:W1:Y:S02]  /*4b40*/  LDC R0, c[0x0][0x64c] ;  /* 0x00019300ff007b82 */ /* 0x000e640000000800 */
[----:B-1----:R-:W-:-:S05]  /*4b50*/  IADD3 R3, P0, R15, R0, RZ ;  /* 0x000000000f037210 */ /* 0x002fca0007f1e0ff */
        /* <DEDUP_REMOVED lines=8> */
.L_x_97:
[----:B------:R-:W-:Y:S01]  /*4be0*/  ISETP.NE.AND P0, PT, R2, 0x1, PT ;  /* 0x000000010200780c */ /* 0x000fe20003f05270 */
[----:B------:R-:W-:Y:S01]  /*4bf0*/  IMAD.MOV R14, RZ, RZ, -R14 ;  /* 0x000000ffff0e7224 */ /* 0x000fe200078e0a0e */
[----:B------:R-:W-:Y:S02]  /*4c00*/  SHF.R.U64 R3, R4, R24, R5 ;  /* 0x0000001804037219 */ /* 0x000fe40000001205 */
[----:B------:R-:W-:Y:S02]  /*4c10*/  LOP3.LUT R0, R13, R66, RZ, 0xc0, !PT ;  /* 0x000000420d007212 */ /* 0x000fe400078ec0ff */
[----:B------:R-:W-:Y:S01]  /*4c20*/  LOP3.LUT R10, R10, R65, RZ, 0xc0, !PT ;  /* 0x000000410a0a7212 */ /* 0x000fe200078ec0ff */
[----:B------:R-:W-:Y:S02]  /*4c30*/  IMAD.MOV R4, RZ, RZ, -R3 ;  /* 0x000000ffff047224 */ /* 0x000fe400078e0a03 */
[----:B------:R-:W-:Y:S02]  /*4c40*/  IMAD R0, R61, R3, R0 ;  /* 0x000000033d007224 */ /* 0x000fe400078e0200 */
[----:B----4-:R-:W-:-:S02]  /*4c50*/  IMAD R3, R4, R28, R15 ;  /* 0x0000001c04037224 */ /* 0x010fc400078e020f */
[----:B------:R-:W-:Y:S02]  /*4c60*/  @P0 IMAD R25, R21, R14, R20 ;  /* 0x0000000e15190224 */ /* 0x000fe400078e0214 */
[----:B0-----:R-:W-:Y:S02]  /*4c70*/  IMAD R5, R3, R30, R10 ;  /* 0x0000001e03057224 */ /* 0x001fe400078e020a */
[----:B------:R-:W-:Y:S02]  /*4c80*/  IMAD R0, R0, R29, R25 ;  /* 0x0000001d00007224 */ /* 0x000fe400078e0219 */
[----:B------:R-:W-:-:S03]  /*4c90*/  IMAD.MOV.U32 R4, RZ, RZ, 0x1 ;  /* 0x00000001ff047424 */ /* 0x000fc600078e00ff */
[----:B------:R-:W-:Y:S02]  /*4ca0*/  SEL R70, R5, R0, !P0 ;  /* 0x0000000005467207 */ /* 0x000fe40004000000 */
[----:B------:R-:W-:Y:S02]  /*4cb0*/  PRMT R3, R4, 0x7610, R3 ;  /* 0x0000761004037816 */ /* 0x000fe40000000003 */
[----:B------:R-:W-:-:S07]  /*4cc0*/  SEL R0, R0, R5, !P0 ;  /* 0x0000000500007207 */ /* 0x000fce0004000000 */
.L_x_95:
[----:B------:R-:W-:Y:S01]  /*4cd0*/  UIADD3 UR42, UR43, UR42, URZ ;  /* 0x0000002a2b2a7290 */ /* 0x000fe2000fffe03f */
[----:B------:R-:W-:Y:S01]  /*4ce0*/  LOP3.LUT P0, RZ, R3, 0xff, RZ, 0xc0, !PT ;  /* 0x000000ff03ff7812 */ /* 0x000fe2000780c0ff */
[----:B------:R-:W-:Y:S02]  /*4cf0*/  IMAD.MOV.U32 R71, RZ, RZ, R0 ;  /* 0x000000ffff477224 */ /* 0x000fe400078e0000 */
[----:B------:R-:W-:Y:S02]  /*4d00*/  USHF.R.U32.HI UR4, URZ, 0x2, UR42 ;  /* 0x000000023f047899 */ /* 0x000fe4000801162a */
[----:B------:R-:W-:Y:S02]  /*4d10*/  UISETP.GT.U32.AND UP1, UPT, UR42, 0x3, UPT ;  /* 0x000000032a00788c */ /* 0x000fe4000bf24070 */
[----:B------:R-:W-:Y:S02]  /*4d20*/  ULOP3.LUT UR4, UR4, 0x1, URZ, 0xc0, !UPT ;  /* 0x0000000104047892 */ /* 0x000fe4000f8ec03f */
[----:B------:R-:W-:-:S02]  /*4d30*/  UISETP.LT.U32.AND UP1, UPT, UR43, 0x4, UP1 ;  /* 0x000000042b00788c */ /* 0x000fc40008f21070 */
[----:B------:R-:W-:Y:S02]  /*4d40*/  UISETP.NE.U32.AND UP0, UPT, UR4, 0x1, UPT ;  /* 0x000000010400788c */ /* 0x000fe4000bf05070 */
[----:B------:R-:W-:Y:S02]  /*4d50*/  USEL UR5, URZ, 0x1, !UP1 ;  /* 0x000000013f057887 */ /* 0x000fe4000c800000 */
[----:B------:R-:W-:Y:S02]  /*4d60*/  UISETP.GT.U32.AND UP0, UPT, UR43, 0x3, !UP0 ;  /* 0x000000032b00788c */ /* 0x000fe4000c704070 */
[----:B------:R-:W-:Y:S02]  /*4d70*/  ULOP3.LUT UR42, UR42, 0x3, URZ, 0xc0, !UPT ;  /* 0x000000032a2a7892 */ /* 0x000fe4000f8ec03f */
[----:B------:R-:W-:-:S04]  /*4d80*/  USEL UR4, URZ, 0x1, !UP0 ;  /* 0x000000013f047887 */ /* 0x000fc8000c000000 */
[----:B------:R-:W-:Y:S01]  /*4d90*/  ULOP3.LUT UR40, UR4, UR40, UR5, 0x96, !UPT ;  /* 0x0000002804287292 */ /* 0x000fe2000f8e9605 */
[----:B------:R-:W-:Y:S11]  /*4da0*/  @P0 BRA `(.L_x_98) ;  /* 0xffffffc400bc0947 */ /* 0x000ff6000383ffff */
[----:B------:R-:W-:Y:S05]  /*4db0*/  EXIT ;  /* 0x000000000000794d */ /* 0x000fea0003800000 */
.L_x_7:
        /* <DEDUP_REMOVED lines=26> */
.L_x_100:
[----:B------:R-:W0:Y:S01]  /*4f60*/  LDC.64 R28, c[0x0][0x640] ;  /* 0x00019000ff1c7b82 */ /* 0x000e220000000a00 */
[-CC-:B------:R-:W-:Y:S01]  /*4f70*/  SHF.R.U64 R21, R14, R6.reuse, R15.reuse ;  /* 0x000000060e157219 */ /* 0x180fe2000000120f */
[----:B------:R-:W-:Y:S01]  /*4f80*/  IMAD.MOV.U32 R30, RZ, RZ, 0x1 ;  /* 0x00000001ff1e7424 */ /* 0x000fe200078e00ff */
[----:B------:R-:W-:Y:S02]  /*4f90*/  SHF.R.U32.HI R6, RZ, R6, R15 ;  /* 0x00000006ff067219 */ /* 0x000fe4000001160f */
[----:B------:R-:W-:-:S03]  /*4fa0*/  IADD3 R13, P0, RZ, -R21, RZ ;  /* 0x80000015ff0d7210 */ /* 0x000fc60007f1e0ff */
[----:B------:R-:W1:Y:S02]  /*4fb0*/  LDC R12, c[0x0][0x618] ;  /* 0x00018600ff0c7b82 */ /* 0x000e640000000800 */
[----:B------:R-:W-:-:S04]  /*4fc0*/  IMAD.X R9, RZ, RZ, ~R6, P0 ;  /* 0x000000ffff097224 */ /* 0x000fc800000e0e06 */
[-C--:B------:R-:W-:Y:S02]  /*4fd0*/  IMAD R6, R9, R24.reuse, RZ ;  /* 0x0000001809067224 */ /* 0x080fe400078e02ff */
[----:B------:R-:W2:Y:S01]  /*4fe0*/  LDC R14, c[0x0][0x608] ;  /* 0x00018200ff0e7b82 */ /* 0x000ea20000000800 */
[----:B------:R-:W-:-:S04]  /*4ff0*/  IMAD.WIDE.U32 R8, R13, R24, R16 ;  /* 0x000000180d087225 */ /* 0x000fc800078e0010 */
[----:B------:R-:W-:-:S03]  /*5000*/  IMAD R13, R13, R25, R6 ;  /* 0x000000190d0d7224 */ /* 0x000fc600078e0206 */
[----:B------:R-:W3:Y:S01]  /*5010*/  LDC R27, c[0x0][0x658] ;  /* 0x00019600ff1b7b82 */ /* 0x000ee20000000800 */
[----:B------:R-:W-:Y:S01]  /*5020*/  IMAD.IADD R9, R9, 0x1, R13 ;  /* 0x0000000109097824 */ /* 0x000fe200078e020d */
[----:B0-----:R-:W-:-:S04]  /*5030*/  ISETP.NE.U32.AND P0, PT, R28, RZ, PT ;  /* 0x000000ff1c00720c */ /* 0x001fc80003f05070 */
[----:B------:R-:W-:Y:S02]  /*5040*/  ISETP.NE.AND.EX P0, PT, R29, RZ, PT, P0 ;  /* 0x000000ff1d00720c */ /* 0x000fe40003f05300 */
[----:B------:R-:W0:Y:S01]  /*5050*/  LDC R22, c[0x0][0x600] ;  /* 0x00018000ff167b82 */ /* 0x000e220000000800 */
[-CC-:B-1----:R-:W-:Y:S01]  /*5060*/  SHF.R.U64 R10, R8, R12.reuse, R9.reuse ;  /* 0x0000000c080a7219 */ /* 0x182fe20000001209 */
[----:B------:R-:W-:Y:S01]  /*5070*/  IMAD.MOV.U32 R8, RZ, RZ, -0x1 ;  /* 0xffffffffff087424 */ /* 0x000fe200078e00ff */
[----:B------:R-:W-:-:S05]  /*5080*/  SHF.R.U32.HI R9, RZ, R12, R9 ;  /* 0x0000000cff097219 */ /* 0x000fca0000011609 */
[----:B------:R-:W1:Y:S01]  /*5090*/  LDC R24, c[0x0][0x648] ;  /* 0x00019200ff187b82 */ /* 0x000e620000000800 */
[-CC-:B--2---:R-:W-:Y:S02]  /*50a0*/  SHF.R.U64 R23, R10, R14.reuse, R9.reuse ;  /* 0x0000000e0a177219 */ /* 0x184fe40000001209 */
[----:B------:R-:W-:-:S05]  /*50b0*/  SHF.R.U32.HI R6, RZ, R14, R9 ;  /* 0x0000000eff067219 */ /* 0x000fca0000011609 */
[----:B------:R-:W2:Y:S01]  /*50c0*/  LDC R26, c[0x0][0x638] ;  /* 0x00018e00ff1a7b82 */ /* 0x000ea20000000800 */
[-C--:B---3--:R-:W-:Y:S02]  /*50d0*/  SHF.L.U32 R8, R8, R27.reuse, RZ ;  /* 0x0000001b08087219 */ /* 0x088fe400000006ff */
[-CC-:B------:R-:W-:Y:S02]  /*50e0*/  SHF.R.U64 R25, R23, R27.reuse, R6.reuse ;  /* 0x0000001b17197219 */ /* 0x180fe40000001206 */
[----:B------:R-:W-:Y:S02]  /*50f0*/  LOP3.LUT R32, RZ, R8, RZ, 0x33, !PT ;  /* 0x00000008ff207212 */ /* 0x000fe400078e33ff */
[----:B------:R-:W-:Y:S01]  /*5100*/  SHF.R.U32.HI R9, RZ, R27, R6 ;  /* 0x0000001bff097219 */ /* 0x000fe20000011606 */
[----:B------:R-:W3:Y:S01]  /*5110*/  LDC R31, c[0x0][0x610] ;  /* 0x00018400ff1f7b82 */ /* 0x000ee20000000800 */
[----:B------:R-:W-:Y:S01]  /*5120*/  IMAD.MOV.U32 R8, RZ, RZ, R25 ;  /* 0x000000ffff087224 */ /* 0x000fe200078e0019 */
[----:B------:R-:W-:Y:S06]  /*5130*/  @!P0 BRA `(.L_x_101) ;  /* 0x0000000000288947 */ /* 0x000fec0003800000 */
        /* <DEDUP_REMOVED lines=10> */
.L_x_101:
[----:B------:R-:W-:Y:S02]  /*51e0*/  ISETP.NE.AND P0, PT, R2, 0x1, PT ;  /* 0x000000010200780c */ /* 0x000fe40003f05270 */
[----:B-1----:R-:W-:Y:S01]  /*51f0*/  SHF.R.U64 R6, R8, R24, R9 ;  /* 0x0000001808067219 */ /* 0x002fe20000001209 */
[----:B0-----:R-:W-:Y:S01]  /*5200*/  VIADD R9, R22, 0xffffffff ;  /* 0xffffffff16097836 */ /* 0x001fe20000000000 */
[----:B------:R-:W-:Y:S02]  /*5210*/  SHF.L.U32 R30, R30, R27, RZ ;  /* 0x0000001b1e1e7219 */ /* 0x000fe400000006ff */
[----:B------:R-:W-:Y:S01]  /*5220*/  LOP3.LUT R5, R23, R32, RZ, 0xc0, !PT ;  /* 0x0000002017057212 */ /* 0x000fe200078ec0ff */
[----:B------:R-:W-:-:S04]  /*5230*/  IMAD.MOV R8, RZ, RZ, -R6 ;  /* 0x000000ffff087224 */ /* 0x000fc800078e0a06 */
[----:B------:R-:W-:Y:S01]  /*5240*/  IMAD R6, R30, R6, R5 ;  /* 0x000000061e067224 */ /* 0x000fe200078e0205 */
[----:B------:R-:W-:Y:S01]  /*5250*/  LOP3.LUT R5, R10, R9, RZ, 0xc0, !PT ;  /* 0x000000090a057212 */ /* 0x000fe200078ec0ff */
[----:B------:R-:W-:Y:S02]  /*5260*/  @P0 IMAD R3, R7, R20, R4 ;  /* 0x0000001407030224 */ /* 0x000fe400078e0204 */
[----:B--2---:R-:W-:Y:S02]  /*5270*/  IMAD R4, R8, R26, R25 ;  /* 0x0000001a08047224 */ /* 0x004fe400078e0219 */
[----:B---3--:R-:W-:Y:S02]  /*5280*/  IMAD R3, R6, R31, R3 ;  /* 0x0000001f06037224 */ /* 0x008fe400078e0203 */
[----:B------:R-:W-:Y:S02]  /*5290*/  IMAD R4, R4, R22, R5 ;  /* 0x0000001604047224 */ /* 0x000fe400078e0205 */
[----:B------:R-:W-:-:S02]  /*52a0*/  IMAD.MOV.U32 R8, RZ, RZ, 0x1 ;  /* 0x00000001ff087424 */ /* 0x000fc400078e00ff */
[----:B------:R-:W-:Y:S01]  /*52b0*/  IMAD.MOV.U32 R6, RZ, RZ, R21 ;  /* 0x000000ffff067224 */ /* 0x000fe200078e0015 */
[----:B------:R-:W-:Y:S02]  /*52c0*/  SEL R13, R4, R3, !P0 ;  /* 0x00000003040d7207 */ /* 0x000fe40004000000 */
[----:B------:R-:W-:-:S07]  /*52d0*/  SEL R19, R3, R4, !P0 ;  /* 0x0000000403137207 */ /* 0x000fce0004000000 */
.L_x_99:
[----:B------:R-:W-:-:S08]  /*52e0*/  NOP ;  /* 0x0000000000007918 */ /* 0x000fd00000000000 */
[----:B------:R-:W0:-:S00]  /*52f0*/  USETMAXREG.DEALLOC.CTAPOOL 0x28 ;  /* 0x00000028000079c8 */ /* 0x000e0000080e0500 */
[----:B0-----:R-:W-:-:S13]  /*5300*/  ISETP.NE.AND P0, PT, R0, RZ, PT ;  /* 0x000000ff0000720c */ /* 0x001fda0003f05270 */
[----:B------:R-:W-:Y:S05]  /*5310*/  @P0 EXIT ;  /* 0x000000000000094d */ /* 0x000fea0003800000 */
[----:B------:R-:W-:Y:S01]  /*5320*/  LOP3.LUT P0, RZ, R8, 0xff, RZ, 0xc0, !PT ;  /* 0x000000ff08ff7812 */ /* 0x000fe2000780c0ff */
[----:B------:R-:W-:Y:S02]  /*5330*/  IMAD.MOV.U32 R10, RZ, RZ, 0x1 ;  /* 0x00000001ff0a7424 */ /* 0x000fe400078e00ff */
[----:B------:R-:W-:-:S10]  /*5340*/  IMAD.MOV.U32 R9, RZ, RZ, RZ ;  /* 0x000000ffff097224 */ /* 0x000fd400078e00ff */
[----:B------:R-:W-:Y:S05]  /*5350*/  @!P0 BRA `(.L_x_102) ;  /* 0x0000000c00b08947 */ /* 0x000fea0003800000 */
[----:B------:R-:W0:Y:S01]  /*5360*/  LDC R0, c[0x0][0x28c] ;  /* 0x0000a300ff007b82 */ /* 0x000e220000000800 */
[----:B------:R-:W-:Y:S01]  /*5370*/  ULDC UR5, c[0x0][0x658] ;  /* 0x0001960000057ab9 */ /* 0x000fe20000000800 */
[----:B------:R-:W-:Y:S01]  /*5380*/  UMOV UR10, 0xffffffff ;  /* 0xffffffff000a7882 */ /* 0x000fe20000000000 */
[----:B------:R-:W-:Y:S01]  /*5390*/  UMOV UR14, 0x1 ;  /* 0x00000001000e7882 */ /* 0x000fe20000000000 */
[----:B------:R-:W-:Y:S01]  /*53a0*/  USHF.L.U32 UR10, UR10, UR5, URZ ;  /* 0x000000050a0a7299 */ /* 0x000fe2000800063f */
[----:B------:R-:W-:Y:S01]  /*53b0*/  BSSY B0, `(.L_x_102) ;  /* 0x00000e6000007945 */ /* 0x000fe20003800000 */
[----:B------:R-:W-:Y:S01]  /*53c0*/  LOP3.LUT R12, R18, 0x2, RZ, 0xfc, !PT ;  /* 0x00000002120c7812 */ /* 0x000fe200078efcff */
[----:B------:R-:W-:Y:S01]  /*53d0*/  IMAD.MOV.U32 R10, RZ, RZ, 0x1 ;  /* 0x00000001ff0a7424 */ /* 0x000fe200078e00ff */
[----:B------:R-:W1:Y:S01]  /*53e0*/  S2UR UR9, SR_CgaCtaId ;  /* 0x00000000000979c3 */ /* 0x000e620000008800 */
[----:B------:R-:W-:Y:S01]  /*53f0*/  ULOP3.LUT UR13, URZ, UR10, URZ, 0x33, !UPT ;  /* 0x0000000a3f0d7292 */ /* 0x000fe2000f8e333f */
[----:B------:R-:W-:Y:S01]  /*5400*/  IMAD.MOV.U32 R9, RZ, RZ, RZ ;  /* 0x000000ffff097224 */ /* 0x000fe200078e00ff */
[----:B------:R-:W-:Y:S01]  /*5410*/  ULDC UR4, c[0x0][0x600] ;  /* 0x0001800000047ab9 */ /* 0x000fe20000000800 */
[----:B------:R-:W-:Y:S01]  /*5420*/  UMOV UR29, 0x1111 ;  /* 0x00001111001d7882 */ /* 0x000fe20000000000 */
[----:B------:R-:W-:-:S02]  /*5430*/  UIADD3 UR4, UR4, -0x1, URZ ;  /* 0xffffffff04047890 */ /* 0x000fc4000fffe03f */
[----:B------:R-:W-:Y:S01]  /*5440*/  USHF.L.U32 UR5, UR14, UR5, URZ ;  /* 0x000000050e057299 */ /* 0x000fe2000800063f */
[----:B------:R-:W-:Y:S01]  /*5450*/  ULDC.64 UR42, c[0x0][0x198] ;  /* 0x00006600002a7ab9 */ /* 0x000fe20000000a00 */
[----:B0-----:R-:W-:-:S05]  /*5460*/  VIADD R0, R0, 0x7f ;  /* 0x0000007f00007836 */ /* 0x001fca0000000000 */
[----:B------:R-:W-:Y:S01]  /*5470*/  SHF.R.S32.HI R3, RZ, 0x1f, R0 ;  /* 0x0000001fff037819 */ /* 0x000fe20000011400 */
[----:B-1----:R-:W-:-:S03]  /*5480*/  USHF.R.U32.HI UR31, URZ, 0x2, UR9 ;  /* 0x000000023f1f7899 */ /* 0x002fc60008011609 */
[----:B------:R-:W-:Y:S01]  /*5490*/  LEA.HI R3, R3, R0, RZ, 0x7 ;  /* 0x0000000003037211 */ /* 0x000fe200078f38ff */
[----:B------:R-:W-:Y:S01]  /*54a0*/  ULOP3.LUT UR8, UR9, 0x3, URZ, 0xc0, !UPT ;  /* 0x0000000309087892 */ /* 0x000fe2000f8ec03f */
[----:B------:R-:W-:Y:S01]  /*54b0*/  IMAD.MOV.U32 R0, RZ, RZ, 0x1 ;  /* 0x00000001ff007424 */ /* 0x000fe200078e00ff */
[----:B------:R-:W-:Y:S01]  /*54c0*/  USHF.L.U32 UR6, UR9, 0x4, URZ ;  /* 0x0000000409067899 */ /* 0x000fe2000800063f */
[--C-:B------:R-:W-:Y:S01]  /*54d0*/  SHF.R.S32.HI R8, RZ, 0x7, R3.reuse ;  /* 0x00000007ff087819 */ /* 0x100fe20000011403 */
[----:B------:R-:W-:Y:S02]  /*54e0*/  USHF.L.U32 UR7, UR9, 0xa, URZ ;  /* 0x0000000a09077899 */ /* 0x000fe4000800063f */
[----:B------:R-:W-:Y:S01]  /*54f0*/  ULOP3.LUT UR9, UR9, 0xfffffffc, URZ, 0xc0, !UPT ;  /* 0xfffffffc09097892 */ /* 0x000fe2000f8ec03f */
[----:B------:R-:W-:Y:S01]  /*5500*/  PRMT R3, R0, 0x7610, R3 ;  /* 0x0000761000037816 */ /* 0x000fe20000000003 */
[----:B------:R-:W-:Y:S01]  /*5510*/  UISETP.GT.U32.AND UP0, UPT, UR8, 0xffff, UPT ;  /* 0x0000ffff0800788c */ /* 0x000fe2000bf04070 */
[----:B------:R-:W-:Y:S01]  /*5520*/  VIADD R0, R8, 0x1 ;  /* 0x0000000108007836 */ /* 0x000fe20000000000 */
[----:B------:R-:W-:-:S02]  /*5530*/  ULOP3.LUT UR11, UR9, 0x1, URZ, 0xfc, !UPT ;  /* 0x00000001090b7892 */ /* 0x000fc4000f8efc3f */
[----:B------:R-:W-:Y:S02]  /*5540*/  ULOP3.LUT UR12, UR9, 0x2, URZ, 0xfc, !UPT ;  /* 0x00000002090c7892 */ /* 0x000fe4000f8efc3f */
[----:B------:R-:W-:Y:S02]  /*5550*/  USHF.L.U32 UR10, UR14, UR9, URZ ;  /* 0x000000090e0a7299 */ /* 0x000fe4000800063f */
[----:B------:R-:W-:Y:S02]  /*5560*/  ULOP3.LUT UR9, UR9, 0x3, URZ, 0xfc, !UPT ;  /* 0x0000000309097892 */ /* 0x000fe4000f8efc3f */
[----:B------:R-:W-:Y:S02]  /*5570*/  USHF.L.U32 UR11, UR14, UR11, URZ ;  /* 0x0000000b0e0b7299 */ /* 0x000fe4000800063f */
[----:B------:R-:W-:Y:S02]  /*5580*/  USHF.L.U32 UR12, UR14, UR12, URZ ;  /* 0x0000000c0e0c7299 */ /* 0x000fe4000800063f */
[----:B------:R-:W-:-:S02]  /*5590*/  USEL UR8, UR8, 0xffff, !UP0 ;  /* 0x0000ffff08087887 */ /* 0x000fc4000c000000 */
[----:B------:R-:W-:Y:S02]  /*55a0*/  USHF.L.U32 UR9, UR14, UR9, URZ ;  /* 0x000000090e097299 */ /* 0x000fe4000800063f */
[----:B------:R-:W-:Y:S02]  /*55b0*/  ULOP3.LUT UR10, UR12, UR10, UR11, 0xfe, !UPT ;  /* 0x0000000a0c0a7292 */ /* 0x000fe4000f8efe0b */
[----:B------:R-:W-:Y:S02]  /*55c0*/  ULOP3.LUT UR8, UR8, 0xffff, URZ, 0xc0, !UPT ;  /* 0x0000ffff08087892 */ /* 0x000fe4000f8ec03f */
[----:B------:R-:W-:Y:S02]  /*55d0*/  ULOP3.LUT UR6, UR6, 0x30, URZ, 0xc0, !UPT ;  /* 0x0000003006067892 */ /* 0x000fe4000f8ec03f */
[----:B------:R-:W-:Y:S02]  /*55e0*/  ULOP3.LUT UR7, UR7, 0xc00, URZ, 0xc0, !UPT ;  /* 0x00000c0007077892 */ /* 0x000fe4000f8ec03f */
[----:B------:R-:W-:-:S02]  /*55f0*/  ULOP3.LUT UR21, UR10, UR9, URZ, 0xfc, !UPT ;  /* 0x000000090a157292 */ /* 0x000fc4000f8efc3f */
[----:B------:R-:W-:-:S12]  /*5600*/  USHF.L.U32 UR29, UR29, UR8, URZ ;  /* 0x000000081d1d7299 */ /* 0x000fd8000800063f */
.L_x_113:
[----:B------:R-:W-:-:S03]  /*5610*/  UMOV UR8, 0xffffffff ;  /* 0xffffffff00087882 */ /* 0x000fc60000000000 */
[----:B------:R-:W-:Y:S05]  /*5620*/  BRA.DIV UR8, `(.L_x_103) ;  /* 0x0000000e08e47947 */ /* 0x000fea000b800000 */
[----:B------:R-:W-:-:S13]  /*5630*/  ELECT P6, URZ, PT ;  /* 0x00000000003f782f */ /* 0x000fda00038c0000 */
.L_x_124:
[----:B------:R-:W0:Y:S01]  /*5640*/  LDC R4, c[0x0][0x28c] ;  /* 0x0000a300ff047b82 */ /* 0x000e220000000800 */
[----:B------:R-:W-:Y:S01]  /*5650*/  BSSY B1, `(.L_x_104) ;  /* 0x0000048000017945 */ /* 0x000fe20003800000 */
[----:B0-----:R-:W-:-:S13]  /*5660*/  ISETP.LT.OR P6, PT, R4, 0x1, !P6 ;  /* 0x000000010400780c */ /* 0x001fda00077c1670 */
[----:B------:R-:W-:Y:S05]  /*5670*/  @P6 BRA `(.L_x_105) ;  /* 0x0000000400146947 */ /* 0x000fea0003800000 */
[----:B------:R-:W-:Y:S01]  /*5680*/  LEA R19, R19, UR31, 0x2 ;  /* 0x0000001f13137c11 */ /* 0x000fe2000f8e10ff */
[----:B------:R-:W-:Y:S01]  /*5690*/  IMAD.MOV.U32 R21, RZ, RZ, RZ ;  /* 0x000000ffff157224 */ /* 0x000fe200078e00ff */
[----:B------:R-:W-:Y:S01]  /*56a0*/  LEA R15, R13, UR6, 0x6 ;  /* 0x000000060d0f7c11 */ /* 0x000fe2000f8e30ff */
[----:B------:R-:W-:Y:S02]  /*56b0*/  IMAD.MOV.U32 R4, RZ, RZ, R0 ;  /* 0x000000ffff047224 */ /* 0x000fe400078e0000 */
[----:B------:R-:W-:Y:S02]  /*56c0*/  IMAD.MOV.U32 R5, RZ, RZ, R10 ;  /* 0x000000ffff057224 */ /* 0x000fe400078e000a */
[----:B------:R-:W-:Y:S02]  /*56d0*/  IMAD.MOV.U32 R7, RZ, RZ, R9 ;  /* 0x000000ffff077224 */ /* 0x000fe400078e0009 */
[----:B------:R-:W-:-:S07]  /*56e0*/  IMAD.SHL.U32 R19, R19, 0x20, RZ ;  /* 0x0000002013137824 */ /* 0x000fce00078e00ff */
.L_x_108:
[----:B------:R-:W0:Y:S01]  /*56f0*/  S2R R14, SR_CgaCtaId ;  /* 0x00000000000e7919 */ /* 0x000e220000008800 */
[----:B------:R-:W-:Y:S02]  /*5700*/  MOV R13, 0x400 ;  /* 0x00000400000d7802 */ /* 0x000fe40000000f00 */
[----:B------:R-:W-:Y:S02]  /*5710*/  ISETP.NE.AND P1, PT, R11, RZ, PT ;  /* 0x000000ff0b00720c */ /* 0x000fe40003f25270 */
[----:B0-----:R-:W-:Y:S02]  /*5720*/  LEA R22, R14, R13, 0x18 ;  /* 0x0000000d0e167211 */ /* 0x001fe400078ec0ff */
[----:B------:R-:W-:-:S09]  /*5730*/  SHF.L.U32 R13, R5, 0x1f, RZ ;  /* 0x0000001f050d7819 */ /* 0x000fd200000006ff */
[----:B------:R-:W0:Y:S01]  /*5740*/  @!P1 LDC R14, c[0x0][0x500] ;  /* 0x00014000ff0e9b82 */ /* 0x000e220000000800 */
[----:B------:R-:W-:-:S04]  /*5750*/  IMAD R20, R7, 0x8, R22 ;  /* 0x0000000807147824 */ /* 0x000fc800078e0216 */
[----:B------:R-:W1:Y:S02]  /*5760*/  SYNCS.PHASECHK.TRANS64.TRYWAIT P0, [R20+URZ+0x20], R13 ;  /* 0x0000200d140075a7 */ /* 0x000e64000800017f */
[----:B-1----:R-:W-:Y:S05]  /*5770*/  @!P0 BRA `(.L_x_106) ;  /* 0x0000000c00b08947 */ /* 0x002fea0003800000 */
.L_x_125:
[----:B-1----:R-:W-:Y:S01]  /*5780*/  PRMT R13, R12, 0x9910, RZ ;  /* 0x000099100c0d7816 */ /* 0x002fe200000000ff */
[----:B0-----:R0:W-:Y:S03]  /*5790*/  @!P1 SYNCS.ARRIVE.TRANS64 RZ, [R20+URZ], R14 ;  /* 0x0000000e14ff99a7 */ /* 0x0011e6000800003f */
[----:B------:R-:W-:-:S13]  /*57a0*/  ISETP.NE.AND P0, PT, R13, 0x2, PT ;  /* 0x000000020d00780c */ /* 0x000fda0003f05270 */
[----:B0-----:R-:W-:Y:S05]  /*57b0*/  @P0 BRA `(.L_x_107) ;  /* 0x0000000000040947 */ /* 0x001fea0003800000 */
[----:B------:R-:W-:Y:S01]  /*57c0*/  BPT.TRAP 0x1 ;  /* 0x000000040000795c */ /* 0x000fe20000300000 */
.L_x_107:
[C---:B------:R-:W-:Y:S01]  /*57d0*/  LEA R13, R7.reuse, UR31, 0x3 ;  /* 0x0000001f070d7c11 */ /* 0x040fe2000f8e18ff */
[----:B------:R-:W-:Y:S01]  /*57e0*/  VIADD R4, R4, 0xffffffff ;  /* 0xffffffff04047836 */ /* 0x000fe20000000000 */
[----:B------:R-:W-:Y:S01]  /*57f0*/  LEA R14, R7, UR7, 0xd ;  /* 0x00000007070e7c11 */ /* 0x000fe2000f8e68ff */
[----:B------:R-:W-:Y:S01]  /*5800*/  UIADD3 UR14, UP0, UR42, 0xf0, URZ ;  /* 0x000000f02a0e7890 */ /* 0x000fe2000ff1e03f */
[----:B------:R-:W-:Y:S01]  /*5810*/  R2UR UR34, R21 ;  /* 0x00000000152272ca */ /* 0x000fe200000e0000 */
[----:B------:R-:W-:Y:S01]  /*5820*/  IMAD.SHL.U32 R13, R13, 0x800, RZ ;  /* 0x000008000d0d7824 */ /* 0x000fe200078e00ff */
[----:B------:R-:W-:Y:S01]  /*5830*/  R2UR UR33, R20 ;  /* 0x00000000142172ca */ /* 0x000fe200000e0000 */
[--C-:B------:R-:W-:Y:S01]  /*5840*/  IMAD R14, R14, 0x2, R22.reuse ;  /* 0x000000020e0e7824 */ /* 0x100fe200078e0216 */
[----:B------:R-:W-:Y:S01]  /*5850*/  R2UR UR36, R6 ;  /* 0x00000000062472ca */ /* 0x000fe200000e0000 */
[----:B------:R-:W-:Y:S01]  /*5860*/  IMAD R13, R13, 0x2, R22 ;  /* 0x000000020d0d7824 */ /* 0x000fe200078e0216 */
[----:B------:R-:W-:Y:S01]  /*5870*/  R2UR UR35, R19 ;  /* 0x00000000132372ca */ /* 0x000fe200000e0000 */
[----:B------:R-:W-:Y:S01]  /*5880*/  UIADD3 UR44, UP1, UR42, 0x1f0, URZ ;  /* 0x000001f02a2c7890 */ /* 0x000fe2000ff3e03f */
[----:B------:R-:W-:Y:S01]  /*5890*/  R2UR UR8, R14 ;  /* 0x000000000e0872ca */ /* 0x000fe200000e0000 */
[----:B------:R-:W-:Y:S01]  /*58a0*/  UIADD3.X UR15, URZ, UR43, URZ, UP0, !UPT ;  /* 0x0000002b3f0f7290 */ /* 0x000fe200087fe43f */
[----:B------:R-:W-:Y:S01]  /*58b0*/  R2UR UR24, R13 ;  /* 0x000000000d1872ca */ /* 0x000fe200000e0000 */
[----:B------:R-:W-:Y:S01]  /*58c0*/  UPRMT UR30, URZ, 0x5410, UR29 ;  /* 0x000054103f1e7896 */ /* 0x000fe2000800001d */
[----:B------:R-:W-:Y:S01]  /*58d0*/  R2UR UR19, R15 ;  /* 0x000000000f1372ca */ /* 0x000fe200000e0000 */
[----:B------:R-:W-:Y:S01]  /*58e0*/  UIADD3 UR26, UR34, 0x40, URZ ;  /* 0x00000040221a7890 */ /* 0x000fe2000fffe03f */
[----:B------:R-:W-:Y:S01]  /*58f0*/  ISETP.GT.AND P1, PT, R4, 0x1, PT ;  /* 0x000000010400780c */ /* 0x000fe20003f24270 */
[----:B------:R-:W-:Y:S01]  /*5900*/  UIADD3.X UR45, URZ, UR43, URZ, UP1, !UPT ;  /* 0x0000002b3f2d7290 */ /* 0x000fe20008ffe43f */
[----:B------:R-:W-:Y:S01]  /*5910*/  VIADD R7, R7, 0x1 ;  /* 0x0000000107077836 */ /* 0x000fe20000000000 */
[----:B------:R-:W-:Y:S01]  /*5920*/  UPRMT UR37, URZ, 0x5410, UR21 ;  /* 0x000054103f257896 */ /* 0x000fe20008000015 */
[----:B------:R-:W-:Y:S01]  /*5930*/  VIADD R21, R21, 0x80 ;  /* 0x0000008015157836 */ /* 0x000fe20000000000 */
[----:B------:R-:W-:Y:S01]  /*5940*/  UMOV UR22, 0x0 ;  /* 0x0000000000167882 */ /* 0x000fe20000000000 */
[----:B------:R-:W-:Y:S01]  /*5950*/  UMOV UR23, 0x10000000 ;  /* 0x1000000000177882 */ /* 0x000fe20000000000 */
[----:B------:R-:W-:Y:S01]  /*5960*/  UIADD3 UR16, UR8, 0x20100, URZ ;  /* 0x0002010008107890 */ /* 0x000fe2000fffe03f */
[----:B------:R-:W-:Y:S01]  /*5970*/  ISETP.NE.AND P0, PT, R7, 0x4, PT ;  /* 0x000000040700780c */ /* 0x000fe20003f05270 */
[----:B------:R-:W-:-:S02]  /*5980*/  UIADD3 UR32, UR24, 0x100, URZ ;  /* 0x0000010018207890 */ /* 0x000fc4000fffe03f */
[----:B------:R-:W-:Y:S01]  /*5990*/  UIADD3 UR24, UR24, 0x4100, URZ ;  /* 0x0000410018187890 */ /* 0x000fe2000fffe03f */
[----:B------:R-:W-:Y:S01]  /*59a0*/  SEL R14, RZ, 0x1, P0 ;  /* 0x00000001ff0e7807 */ /* 0x000fe20000000000 */
[----:B------:R-:W-:Y:S01]  /*59b0*/  UIADD3 UR8, UR8, 0x22100, URZ ;  /* 0x0002210008087890 */ /* 0x000fe2000fffe03f */
[----:B------:R-:W-:Y:S01]  /*59c0*/  SEL R7, R7, RZ, P0 ;  /* 0x000000ff07077207 */ /* 0x000fe20000000000 */
[----:B------:R-:W-:Y:S01]  /*59d0*/  UMOV UR25, UR33 ;  /* 0x0000002100197c82 */ /* 0x000fe20008000000 */
[----:B------:R-:W-:Y:S01]  /*59e0*/  UMOV UR28, UR36 ;  /* 0x00000024001c7c82 */ /* 0x000fe20008000000 */
[----:B------:R-:W-:Y:S01]  /*59f0*/  UMOV UR27, UR35 ;  /* 0x00000023001b7c82 */ /* 0x000fe20008000000 */
[----:B------:R-:W-:Y:S01]  /*5a00*/  UMOV UR17, UR33 ;  /* 0x0000002100117c82 */ /* 0x000fe20008000000 */
[----:B------:R-:W-:Y:S01]  /*5a10*/  UMOV UR18, UR34 ;  /* 0x0000002200127c82 */ /* 0x000fe20008000000 */
[----:B------:R-:W-:Y:S01]  /*5a20*/  UMOV UR20, UR36 ;  /* 0x0000002400147c82 */ /* 0x000fe20008000000 */
[----:B------:R0:W-:Y:S01]  /*5a30*/  UTMALDG.3D.MULTICAST [UR32], [UR14], UR30, desc[UR22] ;  /* 0x000016200e0073b4 */ /* 0x0001e2000801181e */
[----:B------:R-:W-:Y:S01]  /*5a40*/  UMOV UR9, UR33 ;  /* 0x0000002100097c82 */ /* 0x000fe20008000000 */
[----:B------:R-:W-:Y:S01]  /*5a50*/  UMOV UR11, UR19 ;  /* 0x00000013000b7c82 */ /* 0x000fe20008000000 */
[----:B------:R-:W-:Y:S01]  /*5a60*/  UMOV UR12, UR36 ;  /* 0x00000024000c7c82 */ /* 0x000fe20008000000 */
[----:B------:R-:W-:Y:S01]  /*5a70*/  UMOV UR10, UR26 ;  /* 0x0000001a000a7c82 */ /* 0x000fe20008000000 */
[----:B------:R-:W-:Y:S01]  /*5a80*/  LOP3.LUT R5, R5, R14, RZ, 0x3c, !PT ;  /* 0x0000000e05057212 */ /* 0x000fe200078e3cff */
[----:B------:R0:W-:Y:S01]  /*5a90*/  UTMALDG.3D.MULTICAST [UR24], [UR14], UR30, desc[UR22] ;  /* 0x000016180e0073b4 */ /* 0x0001e2000801181e */
[----:B------:R0:W-:Y:S01]  /*5aa0*/  UTMALDG.3D.MULTICAST [UR16], [UR44], UR37, desc[UR22] ;  /* 0x000016102c0073b4 */ /* 0x0001e20008011825 */
[----:B------:R0:W-:Y:S02]  /*5ab0*/  UTMALDG.3D.MULTICAST [UR8], [UR44], UR37, desc[UR22] ;  /* 0x000016082c0073b4 */ /* 0x0001e40008011825 */
[----:B0-----:R-:W-:Y:S05]  /*5ac0*/  @P1 BRA `(.L_x_108) ;  /* 0xfffffffc00081947 */ /* 0x001fea000383ffff */
.L_x_105:
[----:B------:R-:W-:Y:S05]  /*5ad0*/  BSYNC B1 ;  /* 0x0000000000017941 */ /* 0x000fea0003800000 */
.L_x_104:
[----:B------:R-:W-:Y:S01]  /*5ae0*/  LOP3.LUT P1, RZ, R3, 0xff, RZ, 0xc0, !PT ;  /* 0x000000ff03ff7812 */ /* 0x000fe2000782c0ff */
[----:B------:R-:W-:Y:S01]  /*5af0*/  IMAD.IADD R9, R8, 0x1, R9 ;  /* 0x0000000108097824 */ /* 0x000fe200078e0209 */
[----:B------:R-:W-:Y:S01]  /*5b00*/  IADD3 R16, P2, R16, UR38, RZ ;  /* 0x0000002610107c10 */ /* 0x000fe2000ff5e0ff */
[----:B------:R-:W-:Y:S01]  /*5b10*/  ULDC.64 UR8, c[0x0][0x650] ;  /* 0x0001940000087ab9 */ /* 0x000fe20000000a00 */
[----:B------:R-:W-:Y:S01]  /*5b20*/  BSSY B1, `(.L_x_109) ;  /* 0x000006c000017945 */ /* 0x000fe20003800000 */
[----:B------:R-:W-:Y:S01]  /*5b30*/  IMAD.MOV.U32 R19, RZ, RZ, -0x1 ;  /* 0xffffffffff137424 */ /* 0x000fe200078e00ff */
[----:B------:R-:W-:Y:S01]  /*5b40*/  SHF.R.U32.HI R3, RZ, 0x2, R9 ;  /* 0x00000002ff037819 */ /* 0x000fe20000011609 */
[----:B------:R-:W-:Y:S01]  /*5b50*/  IMAD.MOV.U32 R13, RZ, RZ, -0x1 ;  /* 0xffffffffff0d7424 */ /* 0x000fe200078e00ff */
[----:B------:R-:W-:Y:S01]  /*5b60*/  ISETP.GT.U32.AND P0, PT, R9, 0x3, PT ;  /* 0x000000030900780c */ /* 0x000fe20003f04070 */
[----:B------:R-:W-:Y:S01]  /*5b70*/  IMAD.MOV.U32 R6, RZ, RZ, -0x1 ;  /* 0xffffffffff067424 */ /* 0x000fe200078e00ff */
[----:B------:R-:W-:-:S02]  /*5b80*/  LOP3.LUT R3, R3, 0x1, RZ, 0xc0, !PT ;  /* 0x0000000103037812 */ /* 0x000fc400078ec0ff */
[----:B------:R-:W-:Y:S01]  /*5b90*/  ISETP.LT.U32.AND P0, PT, R8, 0x4, P0 ;  /* 0x000000040800780c */ /* 0x000fe20000701070 */
[----:B------:R-:W0:Y:S01]  /*5ba0*/  @P1 S2R R5, SR_CgaCtaId ;  /* 0x0000000000051919 */ /* 0x000e220000008800 */
[----:B------:R-:W-:Y:S02]  /*5bb0*/  @P1 MOV R4, 0x400 ;  /* 0x0000040000041802 */ /* 0x000fe40000000f00 */
[----:B------:R-:W-:Y:S02]  /*5bc0*/  IADD3.X R17, R17, UR41, RZ, P2, !PT ;  /* 0x0000002911117c10 */ /* 0x000fe400097fe4ff */
[----:B------:R-:W-:Y:S02]  /*5bd0*/  ISETP.GE.U32.AND P2, PT, R16, UR8, PT ;  /* 0x0000000810007c0c */ /* 0x000fe4000bf46070 */
[----:B------:R-:W-:Y:S02]  /*5be0*/  LOP3.LUT R9, R9, 0x3, RZ, 0xc0, !PT ;  /* 0x0000000309097812 */ /* 0x000fe400078ec0ff */
[----:B0-----:R-:W-:-:S04]  /*5bf0*/  @P1 LEA R4, R5, R4, 0x18 ;  /* 0x0000000405041211 */ /* 0x001fc800078ec0ff */
[----:B------:R0:W-:Y:S01]  /*5c00*/  @P1 SYNCS.ARRIVE.TRANS64.A1T0 RZ, [R4+URZ+0x58], RZ ;  /* 0x000058ff04ff19a7 */ /* 0x0001e2000810003f */
[----:B------:R-:W-:Y:S02]  /*5c10*/  ISETP.NE.U32.AND P1, PT, R3, 0x1, PT ;  /* 0x000000010300780c */ /* 0x000fe40003f25070 */
[----:B------:R-:W-:Y:S02]  /*5c20*/  SEL R3, RZ, 0x1, !P0 ;  /* 0x00000001ff037807 */ /* 0x000fe40004000000 */
[----:B------:R-:W-:Y:S02]  /*5c30*/  ISETP.GE.U32.AND.EX P0, PT, R17, UR9, PT, P2 ;  /* 0x0000000911007c0c */ /* 0x000fe4000bf06120 */
[----:B------:R-:W-:-:S04]  /*5c40*/  ISETP.GT.U32.AND P1, PT, R8, 0x3, !P1 ;  /* 0x000000030800780c */ /* 0x000fc80004f24070 */
[----:B0-----:R-:W-:-:S04]  /*5c50*/  SEL R4, RZ, 0x1, !P1 ;  /* 0x00000001ff047807 */ /* 0x001fc80004800000 */
[--C-:B------:R-:W-:Y:S02]  /*5c60*/  LOP3.LUT R10, R4, R10, R3.reuse, 0x96, !PT ;  /* 0x0000000a040a7212 */ /* 0x100fe400078e9603 */
[----:B------:R-:W-:Y:S02]  /*5c70*/  PRMT R4, RZ, 0x7610, R4 ;  /* 0x00007610ff047816 */ /* 0x000fe40000000004 */
[----:B------:R-:W-:Y:S01]  /*5c80*/  PRMT R3, RZ, 0x7610, R3 ;  /* 0x00007610ff037816 */ /* 0x000fe20000000003 */
[----:B------:R-:W-:Y:S06]  /*5c90*/  @P0 BRA `(.L_x_110) ;  /* 0x0000000400500947 */ /* 0x000fec0003800000 */
[----:B------:R-:W0:Y:S01]  /*5ca0*/  S2R R15, SR_CTAID.X ;  /* 0x00000000000f7919 */ /* 0x000e220000002500 */
[----:B------:R-:W-:Y:S01]  /*5cb0*/  ULDC.64 UR8, c[0x0][0x628] ;  /* 0x00018a0000087ab9 */ /* 0x000fe20000000a00 */
[----:B------:R-:W1:Y:S01]  /*5cc0*/  LDC R20, c[0x0][0x144] ;  /* 0x00005100ff147b82 */ /* 0x000e620000000800 */
[----:B------:R-:W-:Y:S01]  /*5cd0*/  ISETP.NE.U32.AND P0, PT, RZ, UR8, PT ;  /* 0x00000008ff007c0c */ /* 0x000fe2000bf05070 */
[----:B------:R-:W2:Y:S01]  /*5ce0*/  S2R R13, SR_CTAID.Y ;  /* 0x00000000000d7919 */ /* 0x000ea20000002600 */
[----:B------:R-:W-:Y:S01]  /*5cf0*/  ULDC UR10, c[0x0][0x150] ;  /* 0x00005400000a7ab9 */ /* 0x000fe20000000800 */
[----:B------:R-:W-:Y:S01]  /*5d00*/  ULDC UR11, c[0x0][0x630] ;  /* 0x00018c00000b7ab9 */ /* 0x000fe20000000800 */
[----:B------:R-:W-:Y:S01]  /*5d10*/  ISETP.NE.AND.EX P0, PT, RZ, UR9, PT, P0 ;  /* 0x00000009ff007c0c */ /* 0x000fe2000bf05300 */
[----:B------:R-:W-:Y:S01]  /*5d20*/  IMAD.MOV.U32 R4, RZ, RZ, R16 ;  /* 0x000000ffff047224 */ /* 0x000fe200078e0010 */
[----:B0-----:R-:W-:-:S05]  /*5d30*/  I2FP.F32.U32 R5, R15 ;  /* 0x0000000f00057245 */ /* 0x001fca0000201000 */
[----:B------:R-:W-:Y:S01]  /*5d40*/  FMUL R21, R5, UR10 ;  /* 0x0000000a05157c20 */ /* 0x000fe20008400000 */
[----:B------:R-:W-:-:S05]  /*5d50*/  IMAD.MOV.U32 R5, RZ, RZ, R17 ;  /* 0x000000ffff057224 */ /* 0x000fca00078e0011 */
[----:B--2---:R-:W-:Y:S05]  /*5d60*/  @!P0 BRA `(.L_x_111) ;  /* 0x0000000000288947 */ /* 0x004fea0003800000 */
[----:B------:R-:W-:Y:S02]  /*5d70*/  ULDC UR10, c[0x0][0x634] ;  /* 0x00018d00000a7ab9 */ /* 0x000fe40000000800 */
[----:B------:R-:W-:-:S05]  /*5d80*/  IADD3 R5, P0, R16, UR10, RZ ;  /* 0x0000000a10057c10 */ /* 0x000fca000ff1e0ff */
[----:B------:R-:W-:-:S04]  /*5d90*/  IMAD.X R19, RZ, RZ, R17, P0 ;  /* 0x000000ffff137224 */ /* 0x000fc800000e0611 */
[----:B------:R-:W-:-:S04]  /*5da0*/  IMAD.WIDE.U32 R6, R19, UR8, RZ ;  /* 0x0000000813067c25 */ /* 0x000fc8000f8e00ff */
[----:B------:R-:W-:-:S04]  /*5db0*/  IMAD.WIDE.U32 R6, P0, R5, UR9, R6 ;  /* 0x0000000905067c25 */ /* 0x000fc8000f800006 */
[----:B------:R-:W-:-:S04]  /*5dc0*/  IMAD.WIDE.U32 R4, R5, UR8, RZ ;  /* 0x0000000805047c25 */ /* 0x000fc8000f8e00ff */
[----:B------:R-:W-:Y:S01]  /*5dd0*/  IMAD.MOV.U32 R4, RZ, RZ, R7 ;  /* 0x000000ffff047224 */ /* 0x000fe200078e0007 */
[----:B------:R-:W-:Y:S01]  /*5de0*/  IADD3 RZ, P1, R5, R6, RZ ;  /* 0x0000000605ff7210 */ /* 0x000fe20007f3e0ff */
[----:B------:R-:W-:-:S04]  /*5df0*/  IMAD.X R5, RZ, RZ, RZ, P0 ;  /* 0x000000ffff057224 */ /* 0x000fc800000e06ff */
[----:B------:R-:W-:-:S08]  /*5e00*/  IMAD.WIDE.U32.X R4, R19, UR9, R4, P1 ;  /* 0x0000000913047c25 */ /* 0x000fd000088e0404 */
.L_x_111:
[--C-:B------:R-:W-:Y:S01]  /*5e10*/  SHF.R.U64 R14, R4, UR11, R5.reuse ;  /* 0x0000000b040e7c19 */ /* 0x100fe20008001205 */
[----:B------:R-:W0:Y:S01]  /*5e20*/  F2I.U32.TRUNC.NTZ R21, R21 ;  /* 0x0000001500157305 */ /* 0x000e22000020f000 */
[----:B------:R-:W-:Y:S01]  /*5e30*/  SHF.R.U32.HI R4, RZ, UR11, R5 ;  /* 0x0000000bff047c19 */ /* 0x000fe20008011605 */
[----:B------:R-:W-:Y:S01]  /*5e40*/  ULDC.64 UR8, c[0x0][0x620] ;  /* 0x0001880000087ab9 */ /* 0x000fe20000000a00 */
[----:B------:R-:W-:Y:S01]  /*5e50*/  IADD3 R7, P0, RZ, -R14, RZ ;  /* 0x8000000eff077210 */ /* 0x000fe20007f1e0ff */
[----:B------:R-:W-:Y:S01]  /*5e60*/  ULDC.64 UR10, c[0x0][0x640] ;  /* 0x00019000000a7ab9 */ /* 0x000fe20000000a00 */
[----:B------:R-:W2:Y:S03]  /*5e70*/  LDC R22, c[0x0][0x148] ;  /* 0x00005200ff167b82 */ /* 0x000ea60000000800 */
[----:B------:R-:W-:Y:S01]  /*5e80*/  IMAD.X R4, RZ, RZ, ~R4, P0 ;  /* 0x000000ffff047224 */ /* 0x000fe200000e0e04 */
[----:B------:R-:W-:-:S03]  /*5e90*/  ISETP.NE.U32.AND P0, PT, RZ, UR10, PT ;  /* 0x0000000aff007c0c */ /* 0x000fc6000bf05070 */
[----:B------:R-:W-:Y:S01]  /*5ea0*/  IMAD R6, R4, UR8, RZ ;  /* 0x0000000804067c24 */ /* 0x000fe2000f8e02ff */
[----:B------:R-:W-:Y:S01]  /*5eb0*/  ISETP.NE.AND.EX P0, PT, RZ, UR11, PT, P0 ;  /* 0x0000000bff007c0c */ /* 0x000fe2000bf05300 */
[----:B------:R-:W-:Y:S01]  /*5ec0*/  IMAD.WIDE.U32 R4, R7, UR8, R16 ;  /* 0x0000000807047c25 */ /* 0x000fe2000f8e0010 */
[----:B------:R-:W-:-:S03]  /*5ed0*/  ULDC UR8, c[0x0][0x618] ;  /* 0x0001860000087ab9 */ /* 0x000fc60000000800 */
[----:B------:R-:W-:Y:S01]  /*5ee0*/  IMAD R7, R7, UR9, R6 ;  /* 0x0000000907077c24 */ /* 0x000fe2000f8e0206 */
[----:B------:R-:W-:Y:S01]  /*5ef0*/  ULDC UR9, c[0x0][0x154] ;  /* 0x0000550000097ab9 */ /* 0x000fe20000000800 */
[----:B0-----:R-:W-:Y:S02]  /*5f00*/  IMAD.MOV R6, RZ, RZ, -R21 ;  /* 0x000000ffff067224 */ /* 0x001fe400078e0a15 */
[----:B------:R-:W-:Y:S02]  /*5f10*/  IMAD.IADD R5, R5, 0x1, R7 ;  /* 0x0000000105057824 */ /* 0x000fe400078e0207 */
[----:B-1----:R-:W-:Y:S01]  /*5f20*/  IMAD R15, R20, R6, R15 ;  /* 0x00000006140f7224 */ /* 0x002fe200078e020f */
[----:B------:R-:W-:Y:S02]  /*5f30*/  I2FP.F32.U32 R6, R13 ;  /* 0x0000000d00067245 */ /* 0x000fe40000201000 */
[--C-:B------:R-:W-:Y:S02]  /*5f40*/  SHF.R.U64 R19, R4, UR8, R5.reuse ;  /* 0x0000000804137c19 */ /* 0x100fe40008001205 */
[----:B------:R-:W-:Y:S01]  /*5f50*/  SHF.R.U32.HI R4, RZ, UR8, R5 ;  /* 0x00000008ff047c19 */ /* 0x000fe20008011605 */
[----:B------:R-:W-:Y:S01]  /*5f60*/  FMUL R6, R6, UR9 ;  /* 0x0000000906067c20 */ /* 0x000fe20008400000 */
[----:B------:R-:W-:-:S02]  /*5f70*/  ULDC UR8, c[0x0][0x608] ;  /* 0x0001820000087ab9 */ /* 0x000fc40000000800 */
[--C-:B------:R-:W-:Y:S01]  /*5f80*/  SHF.R.U64 R21, R19, UR8, R4.reuse ;  /* 0x0000000813157c19 */ /* 0x100fe20008001204 */
[----:B------:R0:W1:Y:S01]  /*5f90*/  F2I.U32.TRUNC.NTZ R24, R6 ;  /* 0x0000000600187305 */ /* 0x000062000020f000 */
[----:B------:R-:W-:Y:S01]  /*5fa0*/  SHF.R.U32.HI R4, RZ, UR8, R4 ;  /* 0x00000008ff047c19 */ /* 0x000fe20008011604 */
[----:B------:R-:W-:-:S03]  /*5fb0*/  ULDC UR8, c[0x0][0x658] ;  /* 0x0001960000087ab9 */ /* 0x000fc60000000800 */
[--C-:B------:R-:W-:Y:S02]  /*5fc0*/  SHF.R.U64 R20, R21, UR8, R4.reuse ;  /* 0x0000000815147c19 */ /* 0x100fe40008001204 */
[----:B------:R-:W-:-:S03]  /*5fd0*/  SHF.R.U32.HI R23, RZ, UR8, R4 ;  /* 0x00000008ff177c19 */ /* 0x000fc60008011604 */
[----:B------:R-:W-:Y:S02]  /*5fe0*/  IMAD.MOV.U32 R4, RZ, RZ, R20 ;  /* 0x000000ffff047224 */ /* 0x000fe400078e0014 */
[----:B------:R-:W-:Y:S01]  /*5ff0*/  IMAD.MOV.U32 R5, RZ, RZ, R23 ;  /* 0x000000ffff057224 */ /* 0x000fe200078e0017 */
[----:B0-----:R-:W-:Y:S06]  /*6000*/  @!P0 BRA `(.L_x_112) ;  /* 0x0000000000288947 */ /* 0x001fec0003800000 */
        /* <DEDUP_REMOVED lines=10> */
.L_x_112:
[----:B------:R-:W-:Y:S01]  /*60b0*/  ISETP.NE.AND P0, PT, R2, 0x1, PT ;  /* 0x000000010200780c */ /* 0x000fe20003f05270 */
[----:B------:R-:W-:Y:S01]  /*60c0*/  ULDC UR8, c[0x0][0x648] ;  /* 0x0001920000087ab9 */ /* 0x000fe20000000800 */
[----:B------:R-:W-:Y:S01]  /*60d0*/  LOP3.LUT R21, R21, UR13, RZ, 0xc0, !PT ;  /* 0x0000000d15157c12 */ /* 0x000fe2000f8ec0ff */
[----:B-1----:R-:W-:Y:S01]  /*60e0*/  IMAD.MOV R24, RZ, RZ, -R24 ;  /* 0x000000ffff187224 */ /* 0x002fe200078e0a18 */
[----:B------:R-:W-:Y:S01]  /*60f0*/  SHF.R.U64 R4, R4, UR8, R5 ;  /* 0x0000000804047c19 */ /* 0x000fe20008001205 */
[----:B------:R-:W-:Y:S01]  /*6100*/  ULDC UR8, c[0x0][0x638] ;  /* 0x00018e0000087ab9 */ /* 0x000fe20000000800 */
[----:B------:R-:W-:Y:S01]  /*6110*/  LOP3.LUT R19, R19, UR4, RZ, 0xc0, !PT ;  /* 0x0000000413137c12 */ /* 0x000fe2000f8ec0ff */
[----:B------:R-:W-:Y:S01]  /*6120*/  ULDC UR9, c[0x0][0x610] ;  /* 0x0001840000097ab9 */ /* 0x000fe20000000800 */
[----:B------:R-:W-:Y:S02]  /*6130*/  IMAD.MOV.U32 R6, RZ, RZ, R14 ;  /* 0x000000ffff067224 */ /* 0x000fe400078e000e */
[----:B------:R-:W-:-:S02]  /*6140*/  IMAD.MOV R5, RZ, RZ, -R4 ;  /* 0x000000ffff057224 */ /* 0x000fc400078e0a04 */
[----:B------:R-:W-:Y:S02]  /*6150*/  IMAD R4, R4, UR5, R21 ;  /* 0x0000000504047c24 */ /* 0x000fe4000f8e0215 */
[----:B--2---:R-:W-:Y:S02]  /*6160*/  @P0 IMAD R15, R22, R24, R13 ;  /* 0x00000018160f0224 */ /* 0x004fe400078e020d */
[----:B------:R-:W-:Y:S01]  /*6170*/  IMAD R20, R5, UR8, R20 ;  /* 0x0000000805147c24 */ /* 0x000fe2000f8e0214 */
[----:B------:R-:W-:Y:S01]  /*6180*/  ULDC UR8, c[0x0][0x600] ;  /* 0x0001800000087ab9 */ /* 0x000fe20000000800 */
[----:B------:R-:W-:Y:S02]  /*6190*/  IMAD R15, R4, UR9, R15 ;  /* 0x00000009040f7c24 */ /* 0x000fe4000f8e020f */
[----:B------:R-:W-:Y:S02]  /*61a0*/  IMAD R20, R20, UR8, R19 ;  /* 0x0000000814147c24 */ /* 0x000fe4000f8e0213 */
[----:B------:R-:W-:-:S03]  /*61b0*/  IMAD.MOV.U32 R4, RZ, RZ, 0x1 ;  /* 0x00000001ff047424 */ /* 0x000fc600078e00ff */
[----:B------:R-:W-:Y:S02]  /*61c0*/  SEL R13, R20, R15, !P0 ;  /* 0x0000000f140d7207 */ /* 0x000fe40004000000 */
[----:B------:R-:W-:-:S07]  /*61d0*/  SEL R19, R15, R20, !P0 ;  /* 0x000000140f137207 */ /* 0x000fce0004000000 */
.L_x_110:
[----:B------:R-:W-:Y:S05]  /*61e0*/  BSYNC B1 ;  /* 0x0000000000017941 */ /* 0x000fea0003800000 */
.L_x_109:
[----:B------:R-:W-:-:S13]  /*61f0*/  LOP3.LUT P0, RZ, R4, 0xff, RZ, 0xc0, !PT ;  /* 0x000000ff04ff7812 */ /* 0x000fda000780c0ff */
[----:B------:R-:W-:Y:S05]  /*6200*/  @P0 BRA `(.L_x_113) ;  /* 0xfffffff400000947 */ /* 0x000fea000383ffff */
[----:B------:R-:W-:Y:S05]  /*6210*/  BSYNC B0 ;  /* 0x0000000000007941 */ /* 0x000fea0003800000 */
.L_x_102:
[----:B------:R-:W-:-:S03]  /*6220*/  UMOV UR8, 0xffffffff ;  /* 0xffffffff00087882 */ /* 0x000fc60000000000 */
[----:B------:R-:W-:Y:S05]  /*6230*/  BRA.DIV UR8, `(.L_x_114) ;  /* 0x0000000608147947 */ /* 0x000fea000b800000 */
[----:B------:R-:W-:-:S13]  /*6240*/  ELECT P6, URZ, PT ;  /* 0x00000000003f782f */ /* 0x000fda00038c0000 */
.L_x_128:
[----:B------:R-:W-:Y:S04]  /*6250*/  BSSY B0, `(.L_x_115) ;  /* 0x000002b000007945 */ /* 0x000fe80003800000 */
[----:B------:R-:W-:Y:S05]  /*6260*/  @!P6 BRA `(.L_x_116) ;  /* 0x0000000000a4e947 */ /* 0x000fea0003800000 */
[----:B------:R-:W-:-:S04]  /*6270*/  LOP3.LUT R18, R18, 0x2, RZ, 0xfc, !PT ;  /* 0x0000000212127812 */ /* 0x000fc800078efcff */
[----:B------:R-:W-:-:S13]  /*6280*/  ISETP.NE.AND P0, PT, R18, 0x3, PT ;  /* 0x000000031200780c */ /* 0x000fda0003f05270 */
[----:B------:R-:W-:Y:S05]  /*6290*/  @!P0 BRA `(.L_x_117) ;  /* 0x0000000000048947 */ /* 0x000fea0003800000 */
[----:B------:R-:W-:Y:S01]  /*62a0*/  BPT.TRAP 0x1 ;  /* 0x000000040000795c */ /* 0x000fe20000300000 */
.L_x_117:
[----:B------:R-:W0:Y:S01]  /*62b0*/  S2R R3, SR_CgaCtaId ;  /* 0x0000000000037919 */ /* 0x000e220000008800 */
[----:B------:R-:W-:Y:S02]  /*62c0*/  MOV R0, 0x400 ;  /* 0x0000040000007802 */ /* 0x000fe40000000f00 */
[----:B------:R-:W-:Y:S02]  /*62d0*/  SHF.L.U32 R2, R10, 0x1f, RZ ;  /* 0x0000001f0a027819 */ /* 0x000fe400000006ff */
[----:B0-----:R-:W-:-:S05]  /*62e0*/  LEA R0, R3, R0, 0x18 ;  /* 0x0000000003007211 */ /* 0x001fca00078ec0ff */
[----:B------:R-:W-:-:S04]  /*62f0*/  VIADD R0, R0, 0x20 ;  /* 0x0000002000007836 */ /* 0x000fc80000000000 */
[C---:B------:R-:W-:Y:S02]  /*6300*/  IMAD R5, R9.reuse, 0x8, R0 ;  /* 0x0000000809057824 */ /* 0x040fe400078e0200 */
[----:B------:R-:W-:Y:S02]  /*6310*/  VIADD R9, R9, 0x1 ;  /* 0x0000000109097836 */ /* 0x000fe40000000000 */
[----:B------:R-:W0:Y:S03]  /*6320*/  SYNCS.PHASECHK.TRANS64.TRYWAIT P0, [R5+URZ], R2 ;  /* 0x00000002050075a7 */ /* 0x000e26000800017f */
[----:B------:R-:W-:-:S04]  /*6330*/  ISETP.NE.AND P1, PT, R9, 0x4, PT ;  /* 0x000000040900780c */ /* 0x000fc80003f25270 */
[----:B------:R-:W-:Y:S02]  /*6340*/  SEL R3, RZ, 0x1, P1 ;  /* 0x00000001ff037807 */ /* 0x000fe40000800000 */
[----:B------:R-:W-:Y:S02]  /*6350*/  SEL R9, R9, RZ, P1 ;  /* 0x000000ff09097207 */ /* 0x000fe40000800000 */
[----:B------:R-:W-:-:S03]  /*6360*/  LOP3.LUT R10, R10, R3, RZ, 0x3c, !PT ;  /* 0x000000030a0a7212 */ /* 0x000fc600078e3cff */
[----:B------:R-:W-:Y:S01]  /*6370*/  IMAD R7, R9, 0x8, R0 ;  /* 0x0000000809077824 */ /* 0x000fe200078e0200 */
[----:B------:R-:W-:Y:S01]  /*6380*/  SHF.L.U32 R4, R10, 0x1f, RZ ;  /* 0x0000001f0a047819 */ /* 0x000fe200000006ff */
[----:B0-----:R-:W-:Y:S06]  /*6390*/  @!P0 BRA `(.L_x_118) ;  /* 0x0000000000dc8947 */ /* 0x001fec0003800000 */
.L_x_129:
[----:B------:R-:W1:Y:S01]  /*63a0*/  SYNCS.PHASECHK.TRANS64.TRYWAIT P0, [R7+URZ], R4 ;  /* 0x00000004070075a7 */ /* 0x000e62000800017f */
[----:B0-----:R-:W-:-:S05]  /*63b0*/  VIADD R2, R9, 0x1 ;  /* 0x0000000109027836 */ /* 0x001fca0000000000 */
[----:B------:R-:W-:-:S04]  /*63c0*/  ISETP.NE.AND P1, PT, R2, 0x4, PT ;  /* 0x000000040200780c */ /* 0x000fc80003f25270 */
[----:B------:R-:W-:Y:S02]  /*63d0*/  SEL R3, RZ, 0x1, P1 ;  /* 0x00000001ff037807 */ /* 0x000fe40000800000 */
[----:B------:R-:W-:Y:S02]  /*63e0*/  SEL R9, R2, RZ, P1 ;  /* 0x000000ff02097207 */ /* 0x000fe40000800000 */
[----:B------:R-:W-:-:S03]  /*63f0*/  LOP3.LUT R11, R10, R3, RZ, 0x3c, !PT ;  /* 0x000000030a0b7212 */ /* 0x000fc600078e3cff */
[----:B------:R-:W-:Y:S01]  /*6400*/  IMAD R6, R9, 0x8, R0 ;  /* 0x0000000809067824 */ /* 0x000fe200078e0200 */
[----:B------:R-:W-:Y:S01]  /*6410*/  SHF.L.U32 R5, R11, 0x1f, RZ ;  /* 0x0000001f0b057819 */ /* 0x000fe200000006ff */
[----:B-1----:R-:W-:Y:S06]  /*6420*/  @!P0 BRA `(.L_x_119) ;  /* 0x0000000000cc8947 */ /* 0x002fec0003800000 */
.L_x_130:
[----:B------:R-:W1:Y:S01]  /*6430*/  SYNCS.PHASECHK.TRANS64.TRYWAIT P0, [R6+URZ], R5 ;  /* 0x00000005060075a7 */ /* 0x000e62000800017f */
[----:B------:R-:W-:-:S05]  /*6440*/  VIADD R2, R9, 0x1 ;  /* 0x0000000109027836 */ /* 0x000fca0000000000 */
[----:B------:R-:W-:-:S04]  /*6450*/  ISETP.NE.AND P1, PT, R2, 0x4, PT ;  /* 0x000000040200780c */ /* 0x000fc80003f25270 */
[----:B0-----:R-:W-:Y:S02]  /*6460*/  SEL R4, RZ, 0x1, P1 ;  /* 0x00000001ff047807 */ /* 0x001fe40000800000 */
[----:B------:R-:W-:Y:S02]  /*6470*/  SEL R3, R2, RZ, P1 ;  /* 0x000000ff02037207 */ /* 0x000fe40000800000 */
[----:B------:R-:W-:Y:S01]  /*6480*/  LOP3.LUT R4, R11, R4, RZ, 0x3c, !PT ;  /* 0x000000040b047212 */ /* 0x000fe200078e3cff */
[----:B-1----:R-:W-:Y:S06]  /*6490*/  @!P0 BRA `(.L_x_120) ;  /* 0x0000000000c48947 */ /* 0x002fec0003800000 */
.L_x_131:
[----:B------:R-:W-:Y:S01]  /*64a0*/  IMAD R3, R3, 0x8, R0 ;  /* 0x0000000803037824 */ /* 0x000fe200078e0200 */
[----:B------:R-:W-:-:S07]  /*64b0*/  SHF.L.U32 R0, R4, 0x1f, RZ ;  /* 0x0000001f04007819 */ /* 0x000fce00000006ff */
.L_x_121:
[----:B-1----:R1:W2:Y:S02]  /*64c0*/  SYNCS.PHASECHK.TRANS64.TRYWAIT P0, [R3+URZ], R0 ;  /* 0x00000000030075a7 */ /* 0x0022a4000800017f */
[----:B--2---:R-:W-:Y:S05]  /*64d0*/  @!P0 NANOSLEEP.SYNCS 0x989680 ;  /* 0x009896800000895d */ /* 0x004fea0003900000 */
[----:B------:R-:W2:Y:S02]  /*64e0*/  @!P0 SYNCS.PHASECHK.TRANS64 P0, [R3+URZ], R0 ;  /* 0x00000000030085a7 */ /* 0x000ea4000800007f */
[----:B--2---:R-:W-:Y:S05]  /*64f0*/  @!P0 BRA `(.L_x_121) ;  /* 0xfffffffc00f08947 */ /* 0x004fea000383ffff */
.L_x_116:
[----:B------:R-:W-:Y:S05]  /*6500*/  BSYNC B0 ;  /* 0x0000000000007941 */ /* 0x000fea0003800000 */
.L_x_115:
[----:B------:R-:W-:Y:S05]  /*6510*/  EXIT ;  /* 0x000000000000794d */ /* 0x000fea0003800000 */
.L_x_21:
[----:B-1----:R1:W2:Y:S02]  /*6520*/  SYNCS.PHASECHK.TRANS64.TRYWAIT P1, [R3+URZ], R0 ;  /* 0x00000000030075a7 */ /* 0x0022a4000802017f */
[----:B--2---:R-:W-:Y:S05]  /*6530*/  @!P1 NANOSLEEP.SYNCS 0x989680 ;  /* 0x009896800000995d */ /* 0x004fea0003900000 */
[----:B------:R-:W2:Y:S02]  /*6540*/  @!P1 SYNCS.PHASECHK.TRANS64 P1, [R3+URZ], R0 ;  /* 0x00000000030095a7 */ /* 0x000ea4000802007f */
[----:B--2---:R-:W-:Y:S05]  /*6550*/  @!P1 BRA `(.L_x_21) ;  /* 0xfffffffc00f09947 */ /* 0x004fea000383ffff */
[----:B------:R-:W-:Y:S05]  /*6560*/  BRA `(.L_x_20) ;  /* 0xffffffb000987947 */ /* 0x000fea000383ffff */
.L_x_26:
[----:B-1----:R1:W2:Y:S02]  /*6570*/  SYNCS.PHASECHK.TRANS64.TRYWAIT P1, [R5+URZ], R4 ;  /* 0x00000004050075a7 */ /* 0x0022a4000802017f */
[----:B--2---:R-:W-:Y:S05]  /*6580*/  @!P1 NANOSLEEP.SYNCS 0x989680 ;  /* 0x009896800000995d */ /* 0x004fea0003900000 */
[----:B------:R-:W2:Y:S02]  /*6590*/  @!P1 SYNCS.PHASECHK.TRANS64 P1, [R5+URZ], R4 ;  /* 0x00000004050095a7 */ /* 0x000ea4000802007f */
[----:B--2---:R-:W-:Y:S05]  /*65a0*/  @!P1 BRA `(.L_x_26) ;  /* 0xfffffffc00f09947 */ /* 0x004fea000383ffff */
[----:B------:R-:W-:Y:S05]  /*65b0*/  BRA `(.L_x_25) ;  /* 0xffffffb400e47947 */ /* 0x000fea000383ffff */
.L_x_103:
[----:B------:R-:W-:Y:S01]  /*65c0*/  BSSY B1, `(.L_x_122) ;  /* 0x0000006000017945 */ /* 0x000fe20003800000 */
[----:B------:R-:W-:-:S07]  /*65d0*/  IMAD.MOV.U32 R15, RZ, RZ, -0x1 ;  /* 0xffffffffff0f7424 */ /* 0x000fce00078e00ff */
[----:B------:R-:W-:Y:S05]  /*65e0*/  WARPSYNC.COLLECTIVE R15, `(.L_x_123) ;  /* 0x000000000f0c7348 */ /* 0x000fea0003c00000 */
[----:B------:R-:W-:Y:S02]  /*65f0*/  ELECT P6, UR62, PT ;  /* 0x00000000003e782f */ /* 0x000fe400038c0000 */
[----:B------:R-:W-:Y:S01]  /*6600*/  MOV R14, UR62 ;  /* 0x0000003e000e7c02 */ /* 0x000fe20008000f00 */
[----:B------:R-:W-:Y:S10]  /*6610*/  ENDCOLLECTIVE ;  /* 0x000000000000791b */ /* 0x000ff40003800000 */
.L_x_123:
[----:B------:R-:W-:Y:S05]  /*6620*/  BSYNC B1 ;  /* 0x0000000000017941 */ /* 0x000fea0003800000 */
.L_x_122:
[----:B------:R-:W-:Y:S05]  /*6630*/  BRA `(.L_x_124) ;  /* 0xfffffff000007947 */ /* 0x000fea000383ffff */
.L_x_106:
[----:B-1----:R1:W2:Y:S02]  /*6640*/  SYNCS.PHASECHK.TRANS64.TRYWAIT P0, [R20+URZ+0x20], R13 ;  /* 0x0000200d140075a7 */ /* 0x0022a4000800017f */
[----:B--2---:R-:W-:Y:S05]  /*6650*/  @!P0 NANOSLEEP.SYNCS 0x989680 ;  /* 0x009896800000895d */ /* 0x004fea0003900000 */
[----:B------:R-:W2:Y:S02]  /*6660*/  @!P0 SYNCS.PHASECHK.TRANS64 P0, [R20+URZ+0x20], R13 ;  /* 0x0000200d140085a7 */ /* 0x000ea4000800007f */
[----:B--2---:R-:W-:Y:S05]  /*6670*/  @!P0 BRA `(.L_x_106) ;  /* 0xfffffffc00f08947 */ /* 0x004fea000383ffff */
[----:B------:R-:W-:Y:S05]  /*6680*/  BRA `(.L_x_125) ;  /* 0xfffffff0003c7947 */ /* 0x000fea000383ffff */
.L_x_114:
[----:B------:R-:W-:Y:S01]  /*6690*/  BSSY B0, `(.L_x_126) ;  /* 0x0000006000007945 */ /* 0x000fe20003800000 */
[----:B------:R-:W-:-:S07]  /*66a0*/  IMAD.MOV.U32 R15, RZ, RZ, -0x1 ;  /* 0xffffffffff0f7424 */ /* 0x000fce00078e00ff */
[----:B------:R-:W-:Y:S05]  /*66b0*/  WARPSYNC.COLLECTIVE R15, `(.L_x_127) ;  /* 0x000000000f0c7348 */ /* 0x000fea0003c00000 */
[----:B------:R-:W-:Y:S02]  /*66c0*/  ELECT P6, UR62, PT ;  /* 0x00000000003e782f */ /* 0x000fe400038c0000 */
[----:B------:R-:W-:Y:S01]  /*66d0*/  MOV R14, UR62 ;  /* 0x0000003e000e7c02 */ /* 0x000fe20008000f00 */
[----:B------:R-:W-:Y:S10]  /*66e0*/  ENDCOLLECTIVE ;  /* 0x000000000000791b */ /* 0x000ff40003800000 */
.L_x_127:
[----:B------:R-:W-:Y:S05]  /*66f0*/  BSYNC B0 ;  /* 0x0000000000007941 */ /* 0x000fea0003800000 */
.L_x_126:
[----:B------:R-:W-:Y:S05]  /*6700*/  BRA `(.L_x_128) ;  /* 0xfffffff800d07947 */ /* 0x000fea000383ffff */
.L_x_118:
[----:B0-----:R0:W1:Y:S02]  /*6710*/  SYNCS.PHASECHK.TRANS64.TRYWAIT P0, [R5+URZ], R2 ;  /* 0x00000002050075a7 */ /* 0x001064000800017f */
[----:B-1----:R-:W-:Y:S05]  /*6720*/  @!P0 NANOSLEEP.SYNCS 0x989680 ;  /* 0x009896800000895d */ /* 0x002fea0003900000 */
[----:B------:R-:W1:Y:S02]  /*6730*/  @!P0 SYNCS.PHASECHK.TRANS64 P0, [R5+URZ], R2 ;  /* 0x00000002050085a7 */ /* 0x000e64000800007f */
[----:B-1----:R-:W-:Y:S05]  /*6740*/  @!P0 BRA `(.L_x_118) ;  /* 0xfffffffc00f08947 */ /* 0x002fea000383ffff */
[----:B------:R-:W-:Y:S05]  /*6750*/  BRA `(.L_x_129) ;  /* 0xfffffffc00107947 */ /* 0x000fea000383ffff */
.L_x_119:
[----:B0-----:R0:W1:Y:S02]  /*6760*/  SYNCS.PHASECHK.TRANS64.TRYWAIT P0, [R7+URZ], R4 ;  /* 0x00000004070075a7 */ /* 0x001064000800017f */
[----:B-1----:R-:W-:Y:S05]  /*6770*/  @!P0 NANOSLEEP.SYNCS 0x989680 ;  /* 0x009896800000895d */ /* 0x002fea0003900000 */
[----:B------:R-:W1:Y:S02]  /*6780*/  @!P0 SYNCS.PHASECHK.TRANS64 P0, [R7+URZ], R4 ;  /* 0x00000004070085a7 */ /* 0x000e64000800007f */
[----:B-1----:R-:W-:Y:S05]  /*6790*/  @!P0 BRA `(.L_x_119) ;  /* 0xfffffffc00f08947 */ /* 0x002fea000383ffff */
[----:B------:R-:W-:Y:S05]  /*67a0*/  BRA `(.L_x_130) ;  /* 0xfffffffc00207947 */ /* 0x000fea000383ffff */
.L_x_120:
[----:B0-----:R0:W1:Y:S02]  /*67b0*/  SYNCS.PHASECHK.TRANS64.TRYWAIT P0, [R6+URZ], R5 ;  /* 0x00000005060075a7 */ /* 0x001064000800017f */
[----:B-1----:R-:W-:Y:S05]  /*67c0*/  @!P0 NANOSLEEP.SYNCS 0x989680 ;  /* 0x009896800000895d */ /* 0x002fea0003900000 */
[----:B------:R-:W1:Y:S02]  /*67d0*/  @!P0 SYNCS.PHASECHK.TRANS64 P0, [R6+URZ], R5 ;  /* 0x00000005060085a7 */ /* 0x000e64000800007f */
[----:B-1----:R-:W-:Y:S05]  /*67e0*/  @!P0 BRA `(.L_x_120) ;  /* 0xfffffffc00f08947 */ /* 0x002fea000383ffff */
[----:B------:R-:W-:Y:S05]  /*67f0*/  BRA `(.L_x_131) ;  /* 0xfffffffc00287947 */ /* 0x000fea000383ffff */
.L_x_132:
[----:B------:R-:W-:-:S00]  /*6800*/  BRA `(.L_x_132) ;  /* 0xfffffffc00fc7947 */ /* 0x000fc0000383ffff */
[----:B------:R-:W-:-:S00]  /*6810*/  NOP ;  /* 0x0000000000007918 */ /* 0x000fc00000000000 */
        /* <DEDUP_REMOVED lines=14> */
.L_x_133:


//--------------------- .nv.global.init           --------------------------
	.section	.nv.global.init,"aw",@progbits
.nv.global.init:
	.type		$str$22,@object
	.size		$str$22,($str$23 - $str$22)
$str$22:
        /*0000*/ 	.byte	0x6b, 0x5f, 0x74, 0x69, 0x6c, 0x65, 0x5f, 0x63, 0x6f, 0x75, 0x6e, 0x74, 0x20, 0x3e, 0x3d, 0x20
        /*0010*/ 	.byte	0x31, 0x00
	.type		$str$23,@object
	.size		$str$23,(__unnamed_1 - $str$23)
$str$23:
        /*0012*/ 	.byte	0x2f, 0x74, 0x6d, 0x70, 0x2f, 0x63, 0x75, 0x74, 0x6c, 0x61, 0x73, 0x73, 0x5f, 0x73, 0x77, 0x65
        /*0022*/ 	.byte	0x65, 0x70, 0x5f, 0x73, 0x72, 0x63, 0x2f, 0x69, 0x6e, 0x63, 0x6c, 0x75, 0x64, 0x65, 0x2f, 0x63
        /*0032*/ 	.byte	0x75, 0x74, 0x6c, 0x61, 0x73, 0x73, 0x2f, 0x67, 0x65, 0x6d, 0x6d, 0x2f, 0x63, 0x6f, 0x6c, 0x6c
        /*0042*/ 	.byte	0x65, 0x63, 0x74, 0x69, 0x76, 0x65, 0x2f, 0x73, 0x6d, 0x39, 0x30, 0x5f, 0x6d, 0x6d, 0x61, 0x5f
        /*0052*/ 	.byte	0x74, 0x6d, 0x61, 0x5f, 0x67, 0x6d, 0x6d, 0x61, 0x5f, 0x73, 0x73, 0x5f, 0x77, 0x61, 0x72, 0x70
        /*0062*/ 	.byte	0x73, 0x70, 0x65, 0x63, 0x69, 0x61, 0x6c, 0x69, 0x7a, 0x65, 0x64, 0x2e, 0x68, 0x70, 0x70, 0x00
	.type		__unnamed_1,@object
	.size		__unnamed_1,(.L_0 - __unnamed_1)
__unnamed_1:
        /*0072*/ 	.byte	0x76, 0x6f, 0x69, 0x64, 0x20, 0x63, 0x75, 0x74, 0x6c, 0x61, 0x73, 0x73, 0x3a, 0x3a, 0x67, 0x65
        /* <DEDUP_REMOVED lines=181> */
        /*0bd2*/ 	.byte	0x6e, 0x74, 0x69, 0x74, 0x79, 0x5d, 0x00
.L_0:


//--------------------- .nv.shared._ZN7cutlass13device_kernelINS_4gemm6kernel13GemmUniversalIN4cute5tupleIJiiiiEEENS1_10collective13CollectiveMmaINS1_34MainloopSm90TmaGmmaWarpSpecializedILi4ENS5_IJNS4_1CILi4EEESB_NSA_ILi1EEEEEENS1_35KernelTmaWarpSpecializedCooperativeEEENS5_IJNSA_ILi128EEENSA_ILi64EEESG_EEENS_10bfloat16_tENS5_IJlSC_lEEESJ_SK_NS4_8TiledMMAINS4_8MMA_AtomIJNS4_4SM904GMMA27MMA_64x64x16_F32BF16BF16_SSILNSO_5MajorE0ELSQ_0ELNSO_7ScaleInE1ELSR_1EEEEEENS4_6LayoutINS5_IJNSA_ILi2EEESC_SC_EEENS5_IJSC_NSA_ILi0EEESX_EEEEENS5_IJNS4_10UnderscoreES10_S10_EEEEENS4_23SM90_TMA_LOAD_MULTICASTENS4_14ComposedLayoutINS4_7SwizzleILi3ELi4ELi3EEENS4_18smem_ptr_flag_bitsILi16EEENSU_INS5_IJNSA_ILi8EEESH_EEENS5_IJSH_SC_EEEEEEEvNS4_8identityES13_S1D_vS1E_EENS_8epilogue10collective6detail29Sm90TmaWarpSpecializedAdapterINS1H_15DefaultEpilogueISJ_SK_SK_NS1G_6thread17LinearCombinationISJ_Li1EffLNS1L_9ScaleType4KindE0ELNS_15FloatRoundStyleE2ESJ_EENS1_15EpilogueDefaultEEEEEvvEEEEvNT_6ParamsE --------------------------
	.section	.nv.shared._ZN7cutlass13device_kernelINS_4gemm6kernel13GemmUniversalIN4cute5tupleIJiiiiEEENS1_10collective13CollectiveMmaINS1_34MainloopSm90TmaGmmaWarpSpecializedILi4ENS5_IJNS4_1CILi4EEESB_NSA_ILi1EEEEEENS1_35KernelTmaWarpSpecializedCooperativeEEENS5_IJNSA_ILi128EEENSA_ILi64EEESG_EEENS_10bfloat16_tENS5_IJlSC_lEEESJ_SK_NS4_8TiledMMAINS4_8MMA_AtomIJNS4_4SM904GMMA27MMA_64x64x16_F32BF16BF16_SSILNSO_5MajorE0ELSQ_0ELNSO_7ScaleInE1ELSR_1EEEEEENS4_6LayoutINS5_IJNSA_ILi2EEESC_SC_EEENS5_IJSC_NSA_ILi0EEESX_EEEEENS5_IJNS4_10UnderscoreES10_S10_EEEEENS4_23SM90_TMA_LOAD_MULTICASTENS4_14ComposedLayoutINS4_7SwizzleILi3ELi4ELi3EEENS4_18smem_ptr_flag_bitsILi16EEENSU_INS5_IJNSA_ILi8EEESH_EEENS5_IJSH_SC_EEEEEEEvNS4_8identityES13_S1D_vS1E_EENS_8epilogue10collective6detail29Sm90TmaWarpSpecializedAdapterINS1H_15DefaultEpilogueISJ_SK_SK_NS1G_6thread17LinearCombinationISJ_Li1EffLNS1L_9ScaleType4KindE0ELNS_15FloatRoundStyleE2ESJ_EENS1_15EpilogueDefaultEEEEEvvEEEEvNT_6ParamsE,"aw",@nobits
	.sectionflags	@""
	.align	16
	.zero		1024


//--------------------- .nv.shared.reserved.0     --------------------------
	.section	.nv.shared.reserved.0,"aw",@nobits
	.weak		__nv_reservedSMEM_offset_0_alias
	.size		__nv_reservedSMEM_offset_0_alias, 0, 0
	.other		__nv_reservedSMEM_offset_0_alias,@"STO_CUDA_RESERVED_SHARED STV_DEFAULT"
__nv_reservedSMEM_offset_0_alias:
	.zero		0


//--------------------- .nv.global                --------------------------
	.section	.nv.global,"aw",@nobits
.nv.global:
	.type		_ZN40_INTERNAL_855f6a7d_4_k_cu_ff628de7_237274cute1_E,@object
	.size		_ZN40_INTERNAL_855f6a7d_4_k_cu_ff628de7_237274cute1_E,(_ZN40_INTERNAL_855f6a7d_4_k_cu_ff628de7_237274cuda3std3__45__cpo6cbeginE - _ZN40_INTERNAL_855f6a7d_4_k_cu_ff628de7_237274cute1_E)
_ZN40_INTERNAL_855f6a7d_4_k_cu_ff628de7_237274cute1_E:
	.zero		1
	.type		_ZN40_INTERNAL_855f6a7d_4_k_cu_ff628de7_237274cuda3std3__45__cpo6cbeginE,@object
	.size		_ZN40_INTERNAL_855f6a7d_4_k_cu_ff628de7_237274cuda3std3__45__cpo6cbeginE,(_ZN40_INTERNAL_855f6a7d_4_k_cu_ff628de7_237274cuda3std3__48in_placeE - _ZN40_INTERNAL_855f6a7d_4_k_cu_ff628de7_237274cuda3std3__45__cpo6cbeginE)
_ZN40_INTERNAL_855f6a7d_4_k_cu_ff628de7_237274cuda3std3__45__cpo6cbeginE:
	.zero		1
	.type		_ZN40_INTERNAL_855f6a7d_4_k_cu_ff628de7_237274cuda3std3__48in_placeE,@object
	.size		_ZN40_INTERNAL_855f6a7d_4_k_cu_ff628de7_237274cuda3std3__48in_placeE,(_ZN40_INTERNAL_855f6a7d_4_k_cu_ff628de7_237274cuda3std6ranges3__45__cpo9iter_moveE - _ZN40_INTERNAL_855f6a7d_4_k_cu_ff628de7_237274cuda3std3__48in_placeE)
_ZN40_INTERNAL_855f6a7d_4_k_cu_ff628de7_237274cuda3std3__48in_placeE:
	.zero		1
	.type		_ZN40_INTERNAL_855f6a7d_4_k_cu_ff628de7_237274cuda3std6ranges3__45__cpo9iter_moveE,@object
	.size		_ZN40_INTERNAL_855f6a7d_4_k_cu_ff628de7_237274cuda3std6ranges3__45__cpo9iter_moveE,(_ZN40_INTERNAL_855f6a7d_4_k_cu_ff628de7_237274cuda3std3__45__cpo5beginE - _ZN40_INTERNAL_855f6a7d_4_k_cu_ff628de7_237274cuda3std6ranges3__45__cpo9iter_moveE)
_ZN40_INTERNAL_855f6a7d_4_k_cu_ff628de7_237274cuda3std6ranges3__45__cpo9iter_moveE:
	.zero		1
	.type		_ZN40_INTERNAL_855f6a7d_4_k_cu_ff628de7_237274cuda3std3__45__cpo5beginE,@object
	.size		_ZN40_INTERNAL_855f6a7d_4_k_cu_ff628de7_237274cuda3std3__45__cpo5beginE,(_ZN40_INTERNAL_855f6a7d_4_k_cu_ff628de7_237274cuda3std3__442_GLOBAL__N__855f6a7d_4_k_cu_ff628de7_237276ignoreE - _ZN40_INTERNAL_855f6a7d_4_k_cu_ff628de7_237274cuda3std3__45__cpo5beginE)
_ZN40_INTERNAL_855f6a7d_4_k_cu_ff628de7_237274cuda3std3__45__cpo5beginE:
	.zero		1
	.type		_ZN40_INTERNAL_855f6a7d_4_k_cu_ff628de7_237274cuda3std3__442_GLOBAL__N__855f6a7d_4_k_cu_ff628de7_237276ignoreE,@object
	.size		_ZN40_INTERNAL_855f6a7d_4_k_cu_ff628de7_237274cuda3std3__442_GLOBAL__N__855f6a7d_4_k_cu_ff628de7_237276ignoreE,(_ZN40_INTERNAL_855f6a7d_4_k_cu_ff628de7_237274cute7productE - _ZN40_INTERNAL_855f6a7d_4_k_cu_ff628de7_237274cuda3std3__442_GLOBAL__N__855f6a7d_4_k_cu_ff628de7_237276ignoreE)
_ZN40_INTERNAL_855f6a7d_4_k_cu_ff628de7_237274cuda3std3__442_GLOBAL__N__855f6a7d_4_k_cu_ff628de7_237276ignoreE:
	.zero		1
	.type		_ZN40_INTERNAL_855f6a7d_4_k_cu_ff628de7_237274cute7productE,@object
	.size		_ZN40_INTERNAL_855f6a7d_4_k_cu_ff628de7_237274cute7productE,(_ZN40_INTERNAL_855f6a7d_4_k_cu_ff628de7_237274cuda3std3__45__cpo3endE - _ZN40_INTERNAL_855f6a7d_4_k_cu_ff628de7_237274cute7productE)
_ZN40_INTERNAL_855f6a7d_4_k_cu_ff628de7_237274cute7productE:
	.zero		1
	.type		_ZN40_INTERNAL_855f6a7d_4_k_cu_ff628de7_237274cuda3std3__45__cpo3endE,@object
	.size		_ZN40_INTERNAL_855f6a7d_4_k_cu_ff628de7_237274cuda3std3__45__cpo3endE,(_ZN40_INTERNAL_855f6a7d_4_k_cu_ff628de7_237274cuda3std3__419piecewise_constructE - _ZN40_INTERNAL_855f6a7d_4_k_cu_ff628de7_237274cuda3std3__45__cpo3endE)
_ZN40_INTERNAL_855f6a7d_4_k_cu_ff628de7_237274cuda3std3__45__cpo3endE:
	.zero		1
	.type		_ZN40_INTERNAL_855f6a7d_4_k_cu_ff628de7_237274cuda3std3__419piecewise_constructE,@object
	.size		_ZN40_INTERNAL_855f6a7d_4_k_cu_ff628de7_237274cuda3std3__419piecewise_constructE,(_ZN40_INTERNAL_855f6a7d_4_k_cu_ff628de7_237274cuda3std3__45__cpo4cendE - _ZN40_INTERNAL_855f6a7d_4_k_cu_ff628de7_237274cuda3std3__419piecewise_constructE)
_ZN40_INTERNAL_855f6a7d_4_k_cu_ff628de7_237274cuda3std3__419piecewise_constructE:
	.zero		1
	.type		_ZN40_INTERNAL_855f6a7d_4_k_cu_ff628de7_237274cuda3std3__45__cpo4cendE,@object
	.size		_ZN40_INTERNAL_855f6a7d_4_k_cu_ff628de7_237274cuda3std3__45__cpo4cendE,(_ZN40_INTERNAL_855f6a7d_4_k_cu_ff628de7_237274cuda3std6ranges3__45__cpo4swapE - _ZN40_INTERNAL_855f6a7d_4_k_cu_ff628de7_237274cuda3std3__45__cpo4cendE)
_ZN40_INTERNAL_855f6a7d_4_k_cu_ff628de7_237274cuda3std3__45__cpo4cendE:
	.zero		1
	.type		_ZN40_INTERNAL_855f6a7d_4_k_cu_ff628de7_237274cuda3std6ranges3__45__cpo4swapE,@object
	.size		_ZN40_INTERNAL_855f6a7d_4_k_cu_ff628de7_237274cuda3std6ranges3__45__cpo4swapE,(.L_8 - _ZN40_INTERNAL_855f6a7d_4_k_cu_ff628de7_237274cuda3std6ranges3__45__cpo4swapE)
_ZN40_INTERNAL_855f6a7d_4_k_cu_ff628de7_237274cuda3std6ranges3__45__cpo4swapE:
	.zero		1
.L_8:


//--------------------- .nv.constant0._ZN7cutlass13device_kernelINS_4gemm6kernel13GemmUniversalIN4cute5tupleIJiiiiEEENS1_10collective13CollectiveMmaINS1_34MainloopSm90TmaGmmaWarpSpecializedILi4ENS5_IJNS4_1CILi4EEESB_NSA_ILi1EEEEEENS1_35KernelTmaWarpSpecializedCooperativeEEENS5_IJNSA_ILi128EEENSA_ILi64EEESG_EEENS_10bfloat16_tENS5_IJlSC_lEEESJ_SK_NS4_8TiledMMAINS4_8MMA_AtomIJNS4_4SM904GMMA27MMA_64x64x16_F32BF16BF16_SSILNSO_5MajorE0ELSQ_0ELNSO_7ScaleInE1ELSR_1EEEEEENS4_6LayoutINS5_IJNSA_ILi2EEESC_SC_EEENS5_IJSC_NSA_ILi0EEESX_EEEEENS5_IJNS4_10UnderscoreES10_S10_EEEEENS4_23SM90_TMA_LOAD_MULTICASTENS4_14ComposedLayoutINS4_7SwizzleILi3ELi4ELi3EEENS4_18smem_ptr_flag_bitsILi16EEENSU_INS5_IJNSA_ILi8EEESH_EEENS5_IJSH_SC_EEEEEEEvNS4_8identityES13_S1D_vS1E_EENS_8epilogue10collective6detail29Sm90TmaWarpSpecializedAdapterINS1H_15DefaultEpilogueISJ_SK_SK_NS1G_6thread17LinearCombinationISJ_Li1EffLNS1L_9ScaleType4KindE0ELNS_15FloatRoundStyleE2ESJ_EENS1_15EpilogueDefaultEEEEEvvEEEEvNT_6ParamsE --------------------------
	.section	.nv.constant0._ZN7cutlass13device_kernelINS_4gemm6kernel13GemmUniversalIN4cute5tupleIJiiiiEEENS1_10collective13CollectiveMmaINS1_34MainloopSm90TmaGmmaWarpSpecializedILi4ENS5_IJNS4_1CILi4EEESB_NSA_ILi1EEEEEENS1_35KernelTmaWarpSpecializedCooperativeEEENS5_IJNSA_ILi128EEENSA_ILi64EEESG_EEENS_10bfloat16_tENS5_IJlSC_lEEESJ_SK_NS4_8TiledMMAINS4_8MMA_AtomIJNS4_4SM904GMMA27MMA_64x64x16_F32BF16BF16_SSILNSO_5MajorE0ELSQ_0ELNSO_7ScaleInE1ELSR_1EEEEEENS4_6LayoutINS5_IJNSA_ILi2EEESC_SC_EEENS5_IJSC_NSA_ILi0EEESX_EEEEENS5_IJNS4_10UnderscoreES10_S10_EEEEENS4_23SM90_TMA_LOAD_MULTICASTENS4_14ComposedLayoutINS4_7SwizzleILi3ELi4ELi3EEENS4_18smem_ptr_flag_bitsILi16EEENSU_INS5_IJNSA_ILi8EEESH_EEENS5_IJSH_SC_EEEEEEEvNS4_8identityES13_S1D_vS1E_EENS_8epilogue10collective6detail29Sm90TmaWarpSpecializedAdapterINS1H_15DefaultEpilogueISJ_SK_SK_NS1G_6thread17LinearCombinationISJ_Li1EffLNS1L_9ScaleType4KindE0ELNS_15FloatRoundStyleE2ESJ_EENS1_15EpilogueDefaultEEEEEvvEEEEvNT_6ParamsE,"a",@progbits
	.sectionflags	@""
	.align	4
.nv.constant0._ZN7cutlass13device_kernelINS_4gemm6kernel13GemmUniversalIN4cute5tupleIJiiiiEEENS1_10collective13CollectiveMmaINS1_34MainloopSm90TmaGmmaWarpSpecializedILi4ENS5_IJNS4_1CILi4EEESB_NSA_ILi1EEEEEENS1_35KernelTmaWarpSpecializedCooperativeEEENS5_IJNSA_ILi128EEENSA_ILi64EEESG_EEENS_10bfloat16_tENS5_IJlSC_lEEESJ_SK_NS4_8TiledMMAINS4_8MMA_AtomIJNS4_4SM904GMMA27MMA_64x64x16_F32BF16BF16_SSILNSO_5MajorE0ELSQ_0ELNSO_7ScaleInE1ELSR_1EEEEEENS4_6LayoutINS5_IJNSA_ILi2EEESC_SC_EEENS5_IJSC_NSA_ILi0EEESX_EEEEENS5_IJNS4_10UnderscoreES10_S10_EEEEENS4_23SM90_TMA_LOAD_MULTICASTENS4_14ComposedLayoutINS4_7SwizzleILi3ELi4ELi3EEENS4_18smem_ptr_flag_bitsILi16EEENSU_INS5_IJNSA_ILi8EEESH_EEENS5_IJSH_SC_EEEEEEEvNS4_8identityES13_S1D_vS1E_EENS_8epilogue10collective6detail29Sm90TmaWarpSpecializedAdapterINS1H_15DefaultEpilogueISJ_SK_SK_NS1G_6thread17LinearCombinationISJ_Li1EffLNS1L_9ScaleType4KindE0ELNS_15FloatRoundStyleE2ESJ_EENS1_15EpilogueDefaultEEEEEvvEEEEvNT_6ParamsE:
	.zero		1664


//--------------------- SYMBOLS --------------------------

	.type		.nv.reservedSmem.offset0,@object
	.size		.nv.reservedSmem.offset0,0x4
	.type		__assertfail,@function
